	.target	sm_100a

	.elftype	@"ET_EXEC"


//--------------------- .note.nv.tkinfo           --------------------------
	.section	.note.nv.tkinfo,"",@"SHT_NOTE"
	.sectionflags	@"SHF_NOTE_NV_TKINFO"
	.tkinfo
        /*0018*/ 	.word	0x00000002
        /*0030*/ 	.string	""
        /*0030*/ 	.string	"ptxas"
        /*0030*/ 	.string	"Cuda compilation tools, release 13.0, V13.0.88"
        /*0030*/ 	.string	"Build cuda_13.0.r13.0/compiler.36424714_0"
        /*0030*/ 	.string	"-arch sm_100a -m 64 "



//--------------------- .note.nv.cuinfo           --------------------------
	.section	.note.nv.cuinfo,"",@"SHT_NOTE"
	.sectionflags	@"SHF_NOTE_NV_CUINFO"
        /*0018*/ 	.short	0x0002
        /*001a*/ 	.short	0x0064
        /*001c*/ 	.short	0x0082
	.zero		2


//--------------------- .nv.info                  --------------------------
	.section	.nv.info,"",@"SHT_CUDA_INFO"
	.align	4


	//----- nvinfo : EIATTR_REGCOUNT
	.align		4
        /*0000*/ 	.byte	0x04, 0x2f
        /*0002*/ 	.short	(.L_19 - .L_18)
	.align		4
.L_18:
        /*0004*/ 	.word	index@(_ZN7cutlass13device_kernelINS_4conv6kernel13ConvUniversalINS1_16ConvProblemShapeILNS1_8OperatorE1ELi2EEENS1_10collective14CollectiveConvINS1_47MainloopSm100TmaUmmaWarpSpecializedImplicitGemmILS5_1ELi13ELi2ELi1ELi2EN4cute5tupleIJNSA_1CILi2EEENSC_ILi1EEESE_EEEEENSB_IJNSC_ILi128EEESH_NSB_IJNSC_ILi64EEEEEEEEENS_10bfloat16_tESL_NSA_8TiledMMAINSA_8MMA_AtomIJNSA_26SM100_MMA_F16BF16_2x1SM_SSISL_SL_fLi128ELi128ELNSA_4UMMA5MajorE0ELSQ_1ELNSP_7ScaleInE0ELSR_0EEEEEENSA_6LayoutINSB_IJSE_SE_SE_EEENSB_IJNSC_ILi0EEESW_SW_EEEEENSB_IJNSA_10UnderscoreESZ_SZ_EEEEENS7_6detail27Sm100ImplicitGemmTileTraitsINSA_25SM100_TMA_2SM_LOAD_IM2COLENSA_14ComposedLayoutINSA_7SwizzleILi3ELi4ELi3EEENSA_18smem_ptr_flag_bitsILi16EEENSU_INSB_IJNSC_ILi8EEESI_EEENSB_IJSI_SE_EEEEEEEvEENS13_INSA_18SM100_TMA_2SM_LOADENS15_IS17_S19_NSU_INSB_IJSI_S1A_EEENSB_IJSE_SI_EEEEEEEvEEEENS_8epilogue10collective18CollectiveEpilogueINS1N_23Sm100TmaWarpSpecializedILi4ELi2ELi16ELb1ELb0EEEJNSB_IJSI_SH_SJ_EEENSB_IJNSU_ISI_SE_EENSU_INSB_IJNSC_ILi16EEESD_EEES1I_EEEEESL_NSB_IJNSB_IJlllEEESE_SW_EEESL_S1Z_NS1N_6fusion15FusionCallbacksIS1R_NS20_17LinearCombinationISL_fSL_fLNS_15FloatRoundStyleE2EEES1S_S1X_JEEENSA_5SM1004TMEM4LOAD26SM100_TMEM_LOAD_32dp32b16xENSA_20SM90_TMA_LOAD_IM2COLENS15_INS16_ILi1ELi4ELi3EEES19_NSU_INSB_IJS1A_S1U_EEENSB_IJS1U_SE_EEEEEEENSA_39AutoVectorizingCopyWithAssumedAlignmentILi128EEENSA_21SM90_TMA_STORE_IM2COLES2F_S2H_S2H_EEEvvEEEEvNT_6ParamsE)
        /*0008*/ 	.word	0x0000004a


	//----- nvinfo : EIATTR_FRAME_SIZE
	.align		4
.L_19:
        /*000c*/ 	.byte	0x04, 0x11
        /*000e*/ 	.short	(.L_21 - .L_20)
	.align		4
.L_20:
        /*0010*/ 	.word	index@($__internal_2_$__cuda_sm10x_tcgen05_guardrail_trap_unallocated_columns_being_dealloced)
        /*0014*/ 	.word	0x00000008


	//----- nvinfo : EIATTR_FRAME_SIZE
	.align		4
.L_21:
        /*0018*/ 	.byte	0x04, 0x11
        /*001a*/ 	.short	(.L_23 - .L_22)
	.align		4
.L_22:
        /*001c*/ 	.word	index@($__internal_1_$__cuda_sm10x_tcgen05_guardrail_trap_phase_invalid_during_alloc)
        /*0020*/ 	.word	0x00000008


	//----- nvinfo : EIATTR_FRAME_SIZE
	.align		4
.L_23:
        /*0024*/ 	.byte	0x04, 0x11
        /*0026*/ 	.short	(.L_25 - .L_24)
	.align		4
.L_24:
        /*0028*/ 	.word	index@($__internal_0_$__cuda_sm10x_tcgen05_guardrail_trap_col_being_dealloced_not_returned_by_alloc)
        /*002c*/ 	.word	0x00000008


	//----- nvinfo : EIATTR_FRAME_SIZE
	.align		4
.L_25:
        /*0030*/ 	.byte	0x04, 0x11
        /*0032*/ 	.short	(.L_27 - .L_26)
	.align		4
.L_26:
        /*0034*/ 	.word	index@(_ZN7cutlass13device_kernelINS_4conv6kernel13ConvUniversalINS1_16ConvProblemShapeILNS1_8OperatorE1ELi2EEENS1_10collective14CollectiveConvINS1_47MainloopSm100TmaUmmaWarpSpecializedImplicitGemmILS5_1ELi13ELi2ELi1ELi2EN4cute5tupleIJNSA_1CILi2EEENSC_ILi1EEESE_EEEEENSB_IJNSC_ILi128EEESH_NSB_IJNSC_ILi64EEEEEEEEENS_10bfloat16_tESL_NSA_8TiledMMAINSA_8MMA_AtomIJNSA_26SM100_MMA_F16BF16_2x1SM_SSISL_SL_fLi128ELi128ELNSA_4UMMA5MajorE0ELSQ_1ELNSP_7ScaleInE0ELSR_0EEEEEENSA_6LayoutINSB_IJSE_SE_SE_EEENSB_IJNSC_ILi0EEESW_SW_EEEEENSB_IJNSA_10UnderscoreESZ_SZ_EEEEENS7_6detail27Sm100ImplicitGemmTileTraitsINSA_25SM100_TMA_2SM_LOAD_IM2COLENSA_14ComposedLayoutINSA_7SwizzleILi3ELi4ELi3EEENSA_18smem_ptr_flag_bitsILi16EEENSU_INSB_IJNSC_ILi8EEESI_EEENSB_IJSI_SE_EEEEEEEvEENS13_INSA_18SM100_TMA_2SM_LOADENS15_IS17_S19_NSU_INSB_IJSI_S1A_EEENSB_IJSE_SI_EEEEEEEvEEEENS_8epilogue10collective18CollectiveEpilogueINS1N_23Sm100TmaWarpSpecializedILi4ELi2ELi16ELb1ELb0EEEJNSB_IJSI_SH_SJ_EEENSB_IJNSU_ISI_SE_EENSU_INSB_IJNSC_ILi16EEESD_EEES1I_EEEEESL_NSB_IJNSB_IJlllEEESE_SW_EEESL_S1Z_NS1N_6fusion15FusionCallbacksIS1R_NS20_17LinearCombinationISL_fSL_fLNS_15FloatRoundStyleE2EEES1S_S1X_JEEENSA_5SM1004TMEM4LOAD26SM100_TMEM_LOAD_32dp32b16xENSA_20SM90_TMA_LOAD_IM2COLENS15_INS16_ILi1ELi4ELi3EEES19_NSU_INSB_IJS1A_S1U_EEENSB_IJS1U_SE_EEEEEEENSA_39AutoVectorizingCopyWithAssumedAlignmentILi128EEENSA_21SM90_TMA_STORE_IM2COLES2F_S2H_S2H_EEEvvEEEEvNT_6ParamsE)
        /*0038*/ 	.word	0x00000008


	//----- nvinfo : EIATTR_MIN_STACK_SIZE
	.align		4
.L_27:
        /*003c*/ 	.byte	0x04, 0x12
        /*003e*/ 	.short	(.L_29 - .L_28)
	.align		4
.L_28:
        /*0040*/ 	.word	index@(_ZN7cutlass13device_kernelINS_4conv6kernel13ConvUniversalINS1_16ConvProblemShapeILNS1_8OperatorE1ELi2EEENS1_10collective14CollectiveConvINS1_47MainloopSm100TmaUmmaWarpSpecializedImplicitGemmILS5_1ELi13ELi2ELi1ELi2EN4cute5tupleIJNSA_1CILi2EEENSC_ILi1EEESE_EEEEENSB_IJNSC_ILi128EEESH_NSB_IJNSC_ILi64EEEEEEEEENS_10bfloat16_tESL_NSA_8TiledMMAINSA_8MMA_AtomIJNSA_26SM100_MMA_F16BF16_2x1SM_SSISL_SL_fLi128ELi128ELNSA_4UMMA5MajorE0ELSQ_1ELNSP_7ScaleInE0ELSR_0EEEEEENSA_6LayoutINSB_IJSE_SE_SE_EEENSB_IJNSC_ILi0EEESW_SW_EEEEENSB_IJNSA_10UnderscoreESZ_SZ_EEEEENS7_6detail27Sm100ImplicitGemmTileTraitsINSA_25SM100_TMA_2SM_LOAD_IM2COLENSA_14ComposedLayoutINSA_7SwizzleILi3ELi4ELi3EEENSA_18smem_ptr_flag_bitsILi16EEENSU_INSB_IJNSC_ILi8EEESI_EEENSB_IJSI_SE_EEEEEEEvEENS13_INSA_18SM100_TMA_2SM_LOADENS15_IS17_S19_NSU_INSB_IJSI_S1A_EEENSB_IJSE_SI_EEEEEEEvEEEENS_8epilogue10collective18CollectiveEpilogueINS1N_23Sm100TmaWarpSpecializedILi4ELi2ELi16ELb1ELb0EEEJNSB_IJSI_SH_SJ_EEENSB_IJNSU_ISI_SE_EENSU_INSB_IJNSC_ILi16EEESD_EEES1I_EEEEESL_NSB_IJNSB_IJlllEEESE_SW_EEESL_S1Z_NS1N_6fusion15FusionCallbacksIS1R_NS20_17LinearCombinationISL_fSL_fLNS_15FloatRoundStyleE2EEES1S_S1X_JEEENSA_5SM1004TMEM4LOAD26SM100_TMEM_LOAD_32dp32b16xENSA_20SM90_TMA_LOAD_IM2COLENS15_INS16_ILi1ELi4ELi3EEES19_NSU_INSB_IJS1A_S1U_EEENSB_IJS1U_SE_EEEEEEENSA_39AutoVectorizingCopyWithAssumedAlignmentILi128EEENSA_21SM90_TMA_STORE_IM2COLES2F_S2H_S2H_EEEvvEEEEvNT_6ParamsE)
        /*0044*/ 	.word	0x00000008
.L_29:


//--------------------- .nv.compat                --------------------------
	.section	.nv.compat,"",@"SHT_CUDA_COMPAT_INFO"
	.align	4
        /*0000*/ 	.byte	0x02, 0x09, 0x01, 0x00, 0x02, 0x02, 0x02, 0x00, 0x02, 0x05, 0x05, 0x00, 0x03, 0x07, 0x01, 0x01
        /*0010*/ 	.byte	0x02, 0x03, 0x01, 0x00, 0x02, 0x06, 0x01, 0x00, 0x04, 0x0b, 0x08, 0x00, 0x09, 0x00, 0x00, 0x00
        /*0020*/ 	.byte	0x00, 0x00, 0x00, 0x00


//--------------------- .nv.info._ZN7cutlass13device_kernelINS_4conv6kernel13ConvUniversalINS1_16ConvProblemShapeILNS1_8OperatorE1ELi2EEENS1_10collective14CollectiveConvINS1_47MainloopSm100TmaUmmaWarpSpecializedImplicitGemmILS5_1ELi13ELi2ELi1ELi2EN4cute5tupleIJNSA_1CILi2EEENSC_ILi1EEESE_EEEEENSB_IJNSC_ILi128EEESH_NSB_IJNSC_ILi64EEEEEEEEENS_10bfloat16_tESL_NSA_8TiledMMAINSA_8MMA_AtomIJNSA_26SM100_MMA_F16BF16_2x1SM_SSISL_SL_fLi128ELi128ELNSA_4UMMA5MajorE0ELSQ_1ELNSP_7ScaleInE0ELSR_0EEEEEENSA_6LayoutINSB_IJSE_SE_SE_EEENSB_IJNSC_ILi0EEESW_SW_EEEEENSB_IJNSA_10UnderscoreESZ_SZ_EEEEENS7_6detail27Sm100ImplicitGemmTileTraitsINSA_25SM100_TMA_2SM_LOAD_IM2COLENSA_14ComposedLayoutINSA_7SwizzleILi3ELi4ELi3EEENSA_18smem_ptr_flag_bitsILi16EEENSU_INSB_IJNSC_ILi8EEESI_EEENSB_IJSI_SE_EEEEEEEvEENS13_INSA_18SM100_TMA_2SM_LOADENS15_IS17_S19_NSU_INSB_IJSI_S1A_EEENSB_IJSE_SI_EEEEEEEvEEEENS_8epilogue10collective18CollectiveEpilogueINS1N_23Sm100TmaWarpSpecializedILi4ELi2ELi16ELb1ELb0EEEJNSB_IJSI_SH_SJ_EEENSB_IJNSU_ISI_SE_EENSU_INSB_IJNSC_ILi16EEESD_EEES1I_EEEEESL_NSB_IJNSB_IJlllEEESE_SW_EEESL_S1Z_NS1N_6fusion15FusionCallbacksIS1R_NS20_17LinearCombinationISL_fSL_fLNS_15FloatRoundStyleE2EEES1S_S1X_JEEENSA_5SM1004TMEM4LOAD26SM100_TMEM_LOAD_32dp32b16xENSA_20SM90_TMA_LOAD_IM2COLENS15_INS16_ILi1ELi4ELi3EEES19_NSU_INSB_IJS1A_S1U_EEENSB_IJS1U_SE_EEEEEEENSA_39AutoVectorizingCopyWithAssumedAlignmentILi128EEENSA_21SM90_TMA_STORE_IM2COLES2F_S2H_S2H_EEEvvEEEEvNT_6ParamsE --------------------------
	.section	.nv.info._ZN7cutlass13device_kernelINS_4conv6kernel13ConvUniversalINS1_16ConvProblemShapeILNS1_8OperatorE1ELi2EEENS1_10collective14CollectiveConvINS1_47MainloopSm100TmaUmmaWarpSpecializedImplicitGemmILS5_1ELi13ELi2ELi1ELi2EN4cute5tupleIJNSA_1CILi2EEENSC_ILi1EEESE_EEEEENSB_IJNSC_ILi128EEESH_NSB_IJNSC_ILi64EEEEEEEEENS_10bfloat16_tESL_NSA_8TiledMMAINSA_8MMA_AtomIJNSA_26SM100_MMA_F16BF16_2x1SM_SSISL_SL_fLi128ELi128ELNSA_4UMMA5MajorE0ELSQ_1ELNSP_7ScaleInE0ELSR_0EEEEEENSA_6LayoutINSB_IJSE_SE_SE_EEENSB_IJNSC_ILi0EEESW_SW_EEEEENSB_IJNSA_10UnderscoreESZ_SZ_EEEEENS7_6detail27Sm100ImplicitGemmTileTraitsINSA_25SM100_TMA_2SM_LOAD_IM2COLENSA_14ComposedLayoutINSA_7SwizzleILi3ELi4ELi3EEENSA_18smem_ptr_flag_bitsILi16EEENSU_INSB_IJNSC_ILi8EEESI_EEENSB_IJSI_SE_EEEEEEEvEENS13_INSA_18SM100_TMA_2SM_LOADENS15_IS17_S19_NSU_INSB_IJSI_S1A_EEENSB_IJSE_SI_EEEEEEEvEEEENS_8epilogue10collective18CollectiveEpilogueINS1N_23Sm100TmaWarpSpecializedILi4ELi2ELi16ELb1ELb0EEEJNSB_IJSI_SH_SJ_EEENSB_IJNSU_ISI_SE_EENSU_INSB_IJNSC_ILi16EEESD_EEES1I_EEEEESL_NSB_IJNSB_IJlllEEESE_SW_EEESL_S1Z_NS1N_6fusion15FusionCallbacksIS1R_NS20_17LinearCombinationISL_fSL_fLNS_15FloatRoundStyleE2EEES1S_S1X_JEEENSA_5SM1004TMEM4LOAD26SM100_TMEM_LOAD_32dp32b16xENSA_20SM90_TMA_LOAD_IM2COLENS15_INS16_ILi1ELi4ELi3EEES19_NSU_INSB_IJS1A_S1U_EEENSB_IJS1U_SE_EEEEEEENSA_39AutoVectorizingCopyWithAssumedAlignmentILi128EEENSA_21SM90_TMA_STORE_IM2COLES2F_S2H_S2H_EEEvvEEEEvNT_6ParamsE,"",@"SHT_CUDA_INFO"
	.sectionflags	@""
	.align	4


	//----- nvinfo : EIATTR_CUDA_API_VERSION
	.align		4
        /*0000*/ 	.byte	0x04, 0x37
        /*0002*/ 	.short	(.L_31 - .L_30)
.L_30:
        /*0004*/ 	.word	0x00000082


	//----- nvinfo : EIATTR_KPARAM_INFO
	.align		4
.L_31:
        /*0008*/ 	.byte	0x04, 0x17
        /*000a*/ 	.short	(.L_33 - .L_32)
.L_32:
        /*000c*/ 	.word	0x00000000
        /*0010*/ 	.short	0x0000
        /*0012*/ 	.short	0x0000
        /*0014*/ 	.byte	0x00, 0xf0, 0x01, 0x20


	//----- nvinfo : EIATTR_AT_ENTRY_FRAGMENTS
	.align		4
.L_33:
        /*0018*/ 	.byte	0x04, 0x4f
        /*001a*/ 	.short	(.L_35 - .L_34)


	//   ....[0]....
.L_34:
        /*001c*/ 	.word	0x00000007


	//----- nvinfo : EIATTR_RESERVED_SMEM_USED
	.align		4
.L_35:
        /*0020*/ 	.byte	0x01, 0x41
	.zero		2


	//----- nvinfo : EIATTR_SPARSE_MMA_MASK
	.align		4
        /*0024*/ 	.byte	0x03, 0x50
        /*0026*/ 	.short	0x0000


	//----- nvinfo : EIATTR_TCGEN05_2CTA_USED
	.align		4
        /*0028*/ 	.byte	0x01, 0x52
	.zero		2


	//----- nvinfo : EIATTR_MAXREG_COUNT
	.align		4
        /*002c*/ 	.byte	0x03, 0x1b
        /*002e*/ 	.short	0x00ff


	//----- nvinfo : EIATTR_NUM_BARRIERS
	.align		4
        /*0030*/ 	.byte	0x02, 0x4c
        /*0032*/ 	.byte	0x07
	.zero		1


	//----- nvinfo : EIATTR_EXTERNS
	.align		4
        /*0034*/ 	.byte	0x04, 0x0f
        /*0036*/ 	.short	(.L_37 - .L_36)


	//   ....[0]....
	.align		4
.L_36:
        /*0038*/ 	.word	index@(__assertfail)


	//----- nvinfo : EIATTR_MERCURY_ISA_VERSION
	.align		4
.L_37:
        /*003c*/ 	.byte	0x03, 0x5f
        /*003e*/ 	.short	0x0101


	//----- nvinfo : EIATTR_INT_WARP_WIDE_INSTR_OFFSETS
	.align		4
        /*0040*/ 	.byte	0x04, 0x31
        /*0042*/ 	.short	(.L_39 - .L_38)


	//   ....[0]....
.L_38:
        /*0044*/ 	.word	0x00000da0


	//   ....[1]....
        /*0048*/ 	.word	0x00000e50


	//   ....[2]....
        /*004c*/ 	.word	0x00004850


	//   ....[3]....
        /*0050*/ 	.word	0x00004870


	//   ....[4]....
        /*0054*/ 	.word	0x000048a0


	//   ....[5]....
        /*0058*/ 	.word	0x00005560


	//   ....[6]....
        /*005c*/ 	.word	0x00005620


	//   ....[7]....
        /*0060*/ 	.word	0x000056b0


	//   ....[8]....
        /*0064*/ 	.word	0x00005720


	//   ....[9]....
        /*0068*/ 	.word	0x000057f0


	//   ....[10]....
        /*006c*/ 	.word	0x000058b0


	//   ....[11]....
        /*0070*/ 	.word	0x00005920


	//   ....[12]....
        /*0074*/ 	.word	0x00005a10


	//   ....[13]....
        /*0078*/ 	.word	0x00005ad0


	//   ....[14]....
        /*007c*/ 	.word	0x00005bc0


	//   ....[15]....
        /*0080*/ 	.word	0x00005ce0


	//   ....[16]....
        /*0084*/ 	.word	0x00005d20


	//----- nvinfo : EIATTR_COOP_GROUP_MASK_REGIDS
	.align		4
.L_39:
        /*0088*/ 	.byte	0x04, 0x29
        /*008a*/ 	.short	(.L_41 - .L_40)


	//   ....[0]....
.L_40:
        /*008c*/ 	.word	0xffffffff


	//   ....[1]....
        /*0090*/ 	.word	0xffffffff


	//   ....[2]....
        /*0094*/ 	.word	0xffffffff


	//   ....[3]....
        /*0098*/ 	.word	0xffffffff


	//   ....[4]....
        /*009c*/ 	.word	0xffffffff


	//   ....[5]....
        /*00a0*/ 	.word	0xffffffff


	//   ....[6]....
        /*00a4*/ 	.word	0xffffffff


	//   ....[7]....
        /*00a8*/ 	.word	0xffffffff


	//   ....[8]....
        /*00ac*/ 	.word	0xffffffff


	//   ....[9]....
        /*00b0*/ 	.word	0xffffffff


	//   ....[10]....
        /*00b4*/ 	.word	0xffffffff


	//   ....[11]....
        /*00b8*/ 	.word	0xffffffff


	//   ....[12]....
        /*00bc*/ 	.word	0xffffffff


	//----- nvinfo : EIATTR_COOP_GROUP_INSTR_OFFSETS
	.align		4
.L_41:
        /*00c0*/ 	.byte	0x04, 0x28
        /*00c2*/ 	.short	(.L_43 - .L_42)


	//   ....[0]....
.L_42:
        /*00c4*/ 	.word	0x000000d0


	//   ....[1]....
        /*00c8*/ 	.word	0x00000540


	//   ....[2]....
        /*00cc*/ 	.word	0x00000830


	//   ....[3]....
        /*00d0*/ 	.word	0x000009d0


	//   ....[4]....
        /*00d4*/ 	.word	0x00000ad0


	//   ....[5]....
        /*00d8*/ 	.word	0x00000c20


	//   ....[6]....
        /*00dc*/ 	.word	0x00000ec0


	//   ....[7]....
        /*00e0*/ 	.word	0x00002540


	//   ....[8]....
        /*00e4*/ 	.word	0x00003730


	//   ....[9]....
        /*00e8*/ 	.word	0x00003c00


	//   ....[10]....
        /*00ec*/ 	.word	0x00003c30


	//   ....[11]....
        /*00f0*/ 	.word	0x00004760


	//   ....[12]....
        /*00f4*/ 	.word	0x00004970


	//----- nvinfo : EIATTR_VRC_CTA_INIT_COUNT
	.align		4
.L_43:
        /*00f8*/ 	.byte	0x02, 0x4a
        /*00fa*/ 	.byte	0x80
	.zero		1


	//----- nvinfo : EIATTR_SYSCALL_OFFSETS
	.align		4
        /*00fc*/ 	.byte	0x04, 0x46
        /*00fe*/ 	.short	(.L_45 - .L_44)


	//   ....[0]....
.L_44:
        /*0100*/ 	.word	0x00006900


	//   ....[1]....
        /*0104*/ 	.word	0x000069f0


	//   ....[2]....
        /*0108*/ 	.word	0x000072e0


	//   ....[3]....
        /*010c*/ 	.word	0x00007c40


	//   ....[4]....
        /*0110*/ 	.word	0x00008510


	//   ....[5]....
        /*0114*/ 	.word	0x00008dd0


	//----- nvinfo : EIATTR_MBARRIER_INSTR_OFFSETS
	.align		4
.L_45:
        /*0118*/ 	.byte	0x04, 0x39
        /*011a*/ 	.short	(.L_47 - .L_46)


	//   ....[0]....
.L_46:
        /*011c*/ 	.word	0x00000670
        /*0120*/ 	.word	0x000000ff
        /*0124*/ 	.word	0x00000000
        /*0128*/ 	.short	0x0100
        /*012a*/ 	.byte	0x04
	.zero		1


	//   ....[1]....
        /*012c*/ 	.word	0x00000680
        /*0130*/ 	.word	0x000000ff
        /*0134*/ 	.word	0x00000068
        /*0138*/ 	.short	0x0100
        /*013a*/ 	.byte	0x04
	.zero		1


	//   ....[2]....
        /*013c*/ 	.word	0x00000690
        /*0140*/ 	.word	0x000000ff
        /*0144*/ 	.word	0x00000008
        /*0148*/ 	.short	0x0100
        /*014a*/ 	.byte	0x04
	.zero		1


	//   ....[3]....
        /*014c*/ 	.word	0x000006a0
        /*0150*/ 	.word	0x000000ff
        /*0154*/ 	.word	0x00000070
        /*0158*/ 	.short	0x0100
        /*015a*/ 	.byte	0x04
	.zero		1


	//   ....[4]....
        /*015c*/ 	.word	0x000006b0
        /*0160*/ 	.word	0x000000ff
        /*0164*/ 	.word	0x00000010
        /*0168*/ 	.short	0x0100
        /*016a*/ 	.byte	0x04
	.zero		1


	//   ....[5]....
        /*016c*/ 	.word	0x000006c0
        /*0170*/ 	.word	0x000000ff
        /*0174*/ 	.word	0x00000078
        /*0178*/ 	.short	0x0100
        /*017a*/ 	.byte	0x04
	.zero		1


	//   ....[6]....
        /*017c*/ 	.word	0x000006d0
        /*0180*/ 	.word	0x000000ff
        /*0184*/ 	.word	0x00000018
        /*0188*/ 	.short	0x0100
        /*018a*/ 	.byte	0x04
	.zero		1


	//   ....[7]....
        /*018c*/ 	.word	0x000006e0
        /*0190*/ 	.word	0x000000ff
        /*0194*/ 	.word	0x00000080
        /*0198*/ 	.short	0x0100
        /*019a*/ 	.byte	0x04
	.zero		1


	//   ....[8]....
        /*019c*/ 	.word	0x000006f0
        /*01a0*/ 	.word	0x000000ff
        /*01a4*/ 	.word	0x00000020
        /*01a8*/ 	.short	0x0100
        /*01aa*/ 	.byte	0x04
	.zero		1


	//   ....[9]....
        /*01ac*/ 	.word	0x00000700
        /*01b0*/ 	.word	0x000000ff
        /*01b4*/ 	.word	0x00000088
        /*01b8*/ 	.short	0x0100
        /*01ba*/ 	.byte	0x04
	.zero		1


	//   ....[10]....
        /*01bc*/ 	.word	0x00000710
        /*01c0*/ 	.word	0x000000ff
        /*01c4*/ 	.word	0x00000028
        /*01c8*/ 	.short	0x0100
        /*01ca*/ 	.byte	0x04
	.zero		1


	//   ....[11]....
        /*01cc*/ 	.word	0x00000720
        /*01d0*/ 	.word	0x000000ff
        /*01d4*/ 	.word	0x00000090
        /*01d8*/ 	.short	0x0100
        /*01da*/ 	.byte	0x04
	.zero		1


	//   ....[12]....
        /*01dc*/ 	.word	0x00000730
        /*01e0*/ 	.word	0x000000ff
        /*01e4*/ 	.word	0x00000030
        /*01e8*/ 	.short	0x0100
        /*01ea*/ 	.byte	0x04
	.zero		1


	//   ....[13]....
        /*01ec*/ 	.word	0x00000740
        /*01f0*/ 	.word	0x000000ff
        /*01f4*/ 	.word	0x00000098
        /*01f8*/ 	.short	0x0100
        /*01fa*/ 	.byte	0x04
	.zero		1


	//   ....[14]....
        /*01fc*/ 	.word	0x00000750
        /*0200*/ 	.word	0x000000ff
        /*0204*/ 	.word	0x00000038
        /*0208*/ 	.short	0x0100
        /*020a*/ 	.byte	0x04
	.zero		1


	//   ....[15]....
        /*020c*/ 	.word	0x00000760
        /*0210*/ 	.word	0x000000ff
        /*0214*/ 	.word	0x000000a0
        /*0218*/ 	.short	0x0100
        /*021a*/ 	.byte	0x04
	.zero		1


	//   ....[16]....
        /*021c*/ 	.word	0x00000770
        /*0220*/ 	.word	0x000000ff
        /*0224*/ 	.word	0x00000040
        /*0228*/ 	.short	0x0100
        /*022a*/ 	.byte	0x04
	.zero		1


	//   ....[17]....
        /*022c*/ 	.word	0x00000780
        /*0230*/ 	.word	0x000000ff
        /*0234*/ 	.word	0x000000a8
        /*0238*/ 	.short	0x0100
        /*023a*/ 	.byte	0x04
	.zero		1


	//   ....[18]....
        /*023c*/ 	.word	0x00000790
        /*0240*/ 	.word	0x000000ff
        /*0244*/ 	.word	0x00000048
        /*0248*/ 	.short	0x0100
        /*024a*/ 	.byte	0x04
	.zero		1


	//   ....[19]....
        /*024c*/ 	.word	0x000007a0
        /*0250*/ 	.word	0x000000ff
        /*0254*/ 	.word	0x000000b0
        /*0258*/ 	.short	0x0100
        /*025a*/ 	.byte	0x04
	.zero		1


	//   ....[20]....
        /*025c*/ 	.word	0x000007b0
        /*0260*/ 	.word	0x000000ff
        /*0264*/ 	.word	0x00000050
        /*0268*/ 	.short	0x0100
        /*026a*/ 	.byte	0x04
	.zero		1


	//   ....[21]....
        /*026c*/ 	.word	0x000007c0
        /*0270*/ 	.word	0x000000ff
        /*0274*/ 	.word	0x000000b8
        /*0278*/ 	.short	0x0100
        /*027a*/ 	.byte	0x04
	.zero		1


	//   ....[22]....
        /*027c*/ 	.word	0x000007d0
        /*0280*/ 	.word	0x000000ff
        /*0284*/ 	.word	0x00000058
        /*0288*/ 	.short	0x0100
        /*028a*/ 	.byte	0x04
	.zero		1


	//   ....[23]....
        /*028c*/ 	.word	0x000007e0
        /*0290*/ 	.word	0x000000ff
        /*0294*/ 	.word	0x000000c0
        /*0298*/ 	.short	0x0100
        /*029a*/ 	.byte	0x04
	.zero		1


	//   ....[24]....
        /*029c*/ 	.word	0x000007f0
        /*02a0*/ 	.word	0x000000ff
        /*02a4*/ 	.word	0x00000060
        /*02a8*/ 	.short	0x0100
        /*02aa*/ 	.byte	0x04
	.zero		1


	//   ....[25]....
        /*02ac*/ 	.word	0x00000800
        /*02b0*/ 	.word	0x000000ff
        /*02b4*/ 	.word	0x000000c8
        /*02b8*/ 	.short	0x0100
        /*02ba*/ 	.byte	0x04
	.zero		1


	//   ....[26]....
        /*02bc*/ 	.word	0x00000940
        /*02c0*/ 	.word	0x000000ff
        /*02c4*/ 	.word	0x000000d0
        /*02c8*/ 	.short	0x0100
        /*02ca*/ 	.byte	0x04
	.zero		1


	//   ....[27]....
        /*02cc*/ 	.word	0x00000950
        /*02d0*/ 	.word	0x000000ff
        /*02d4*/ 	.word	0x000000f0
        /*02d8*/ 	.short	0x0100
        /*02da*/ 	.byte	0x04
	.zero		1


	//   ....[28]....
        /*02dc*/ 	.word	0x00000960
        /*02e0*/ 	.word	0x000000ff
        /*02e4*/ 	.word	0x000000d8
        /*02e8*/ 	.short	0x0100
        /*02ea*/ 	.byte	0x04
	.zero		1


	//   ....[29]....
        /*02ec*/ 	.word	0x00000970
        /*02f0*/ 	.word	0x000000ff
        /*02f4*/ 	.word	0x000000f8
        /*02f8*/ 	.short	0x0100
        /*02fa*/ 	.byte	0x04
	.zero		1


	//   ....[30]....
        /*02fc*/ 	.word	0x00000980
        /*0300*/ 	.word	0x000000ff
        /*0304*/ 	.word	0x000000e0
        /*0308*/ 	.short	0x0100
        /*030a*/ 	.byte	0x04
	.zero		1


	//   ....[31]....
        /*030c*/ 	.word	0x00000990
        /*0310*/ 	.word	0x000000ff
        /*0314*/ 	.word	0x00000100
        /*0318*/ 	.short	0x0100
        /*031a*/ 	.byte	0x04
	.zero		1


	//   ....[32]....
        /*031c*/ 	.word	0x000009a0
        /*0320*/ 	.word	0x000000ff
        /*0324*/ 	.word	0x000000e8
        /*0328*/ 	.short	0x0100
        /*032a*/ 	.byte	0x04
	.zero		1


	//   ....[33]....
        /*032c*/ 	.word	0x000009b0
        /*0330*/ 	.word	0x000000ff
        /*0334*/ 	.word	0x00000108
        /*0338*/ 	.short	0x0100
        /*033a*/ 	.byte	0x04
	.zero		1


	//   ....[34]....
        /*033c*/ 	.word	0x00000aa0
        /*0340*/ 	.word	0x000000ff
        /*0344*/ 	.word	0x00000110
        /*0348*/ 	.short	0x0100
        /*034a*/ 	.byte	0x04
	.zero		1


	//   ....[35]....
        /*034c*/ 	.word	0x00000ab0
        /*0350*/ 	.word	0x000000ff
        /*0354*/ 	.word	0x00000118
        /*0358*/ 	.short	0x0100
        /*035a*/ 	.byte	0x04
	.zero		1


	//   ....[36]....
        /*035c*/ 	.word	0x00000bf0
        /*0360*/ 	.word	0x000000ff
        /*0364*/ 	.word	0x00000120
        /*0368*/ 	.short	0x0100
        /*036a*/ 	.byte	0x06
	.zero		1


	//   ....[37]....
        /*036c*/ 	.word	0x00000c00
        /*0370*/ 	.word	0x000000ff
        /*0374*/ 	.word	0x00000128
        /*0378*/ 	.short	0x0100
        /*037a*/ 	.byte	0x06
	.zero		1


	//   ....[38]....
        /*037c*/ 	.word	0x00000d40
        /*0380*/ 	.word	0x000000ff
        /*0384*/ 	.word	0x00000130
        /*0388*/ 	.short	0x0100
        /*038a*/ 	.byte	0x04
	.zero		1


	//   ....[39]....
        /*038c*/ 	.word	0x00000d50
        /*0390*/ 	.word	0x000000ff
        /*0394*/ 	.word	0x00000140
        /*0398*/ 	.short	0x0100
        /*039a*/ 	.byte	0x04
	.zero		1


	//   ....[40]....
        /*039c*/ 	.word	0x00000d60
        /*03a0*/ 	.word	0x000000ff
        /*03a4*/ 	.word	0x00000138
        /*03a8*/ 	.short	0x0100
        /*03aa*/ 	.byte	0x04
	.zero		1


	//   ....[41]....
        /*03ac*/ 	.word	0x00000d70
        /*03b0*/ 	.word	0x000000ff
        /*03b4*/ 	.word	0x00000148
        /*03b8*/ 	.short	0x0100
        /*03ba*/ 	.byte	0x04
	.zero		1


	//   ....[42]....
        /*03bc*/ 	.word	0x00000e70
        /*03c0*/ 	.word	0x000000ff
        /*03c4*/ 	.word	0x00000150
        /*03c8*/ 	.short	0x0100
        /*03ca*/ 	.byte	0x06
	.zero		1


	//   ....[43]....
        /*03cc*/ 	.word	0x000019a0
        /*03d0*/ 	.word	0x000000ff
        /*03d4*/ 	.word	0x00000068
        /*03d8*/ 	.short	0x010a
        /*03da*/ 	.byte	0x04
	.zero		1


	//   ....[44]....
        /*03dc*/ 	.word	0x00001c10
        /*03e0*/ 	.word	0x000000ff
        /*03e4*/ 	.word	0x00000068
        /*03e8*/ 	.short	0x010a
        /*03ea*/ 	.byte	0x11
	.zero		1


	//   ....[45]....
        /*03ec*/ 	.word	0x00001dc0
        /*03f0*/ 	.word	0x000000ff
        /*03f4*/ 	.word	0x00000068
        /*03f8*/ 	.short	0x010a
        /*03fa*/ 	.byte	0x07
	.zero		1


	//   ....[46]....
        /*03fc*/ 	.word	0x00001f80
        /*0400*/ 	.word	0x000000ff
        /*0404*/ 	.word	0x00000118
        /*0408*/ 	.short	0x0101
        /*040a*/ 	.byte	0x1f
	.zero		1


	//   ....[47]....
        /*040c*/ 	.word	0x00001fb0
        /*0410*/ 	.word	0x000000ff
        /*0414*/ 	.word	0x00000068
        /*0418*/ 	.short	0x010a
        /*041a*/ 	.byte	0x04
	.zero		1


	//   ....[48]....
        /*041c*/ 	.word	0x000021d0
        /*0420*/ 	.word	0x000000ff
        /*0424*/ 	.word	0x00000068
        /*0428*/ 	.short	0x010a
        /*042a*/ 	.byte	0x11
	.zero		1


	//   ....[49]....
        /*042c*/ 	.word	0x00002380
        /*0430*/ 	.word	0x000000ff
        /*0434*/ 	.word	0x00000068
        /*0438*/ 	.short	0x010a
        /*043a*/ 	.byte	0x07
	.zero		1


	//   ....[50]....
        /*043c*/ 	.word	0x00002550
        /*0440*/ 	.word	0x000000ff
        /*0444*/ 	.word	0x00000120
        /*0448*/ 	.short	0x010a
        /*044a*/ 	.byte	0x1f
	.zero		1


	//   ....[51]....
        /*044c*/ 	.word	0x00002610
        /*0450*/ 	.word	0x000000ff
        /*0454*/ 	.word	0x00000000
        /*0458*/ 	.short	0x0101
        /*045a*/ 	.byte	0x04
	.zero		1


	//   ....[52]....
        /*045c*/ 	.word	0x00002c10
        /*0460*/ 	.word	0x000000ff
        /*0464*/ 	.word	0x00000000
        /*0468*/ 	.short	0x010a
        /*046a*/ 	.byte	0x04
	.zero		1


	//   ....[53]....
        /*046c*/ 	.word	0x00002cb0
        /*0470*/ 	.word	0x000000ff
        /*0474*/ 	.word	0x00000000
        /*0478*/ 	.short	0x010a
        /*047a*/ 	.byte	0x05
	.zero		1


	//   ....[54]....
        /*047c*/ 	.word	0x00002d50
        /*0480*/ 	.word	0x000000ff
        /*0484*/ 	.word	0x00000000
        /*0488*/ 	.short	0x010a
        /*048a*/ 	.byte	0x05
	.zero		1


	//   ....[55]....
        /*048c*/ 	.word	0x00002df0
        /*0490*/ 	.word	0x000000ff
        /*0494*/ 	.word	0x00000000
        /*0498*/ 	.short	0x010a
        /*049a*/ 	.byte	0x05
	.zero		1


	//   ....[56]....
        /*049c*/ 	.word	0x00002e90
        /*04a0*/ 	.word	0x000000ff
        /*04a4*/ 	.word	0x00000000
        /*04a8*/ 	.short	0x010a
        /*04aa*/ 	.byte	0x05
	.zero		1


	//   ....[57]....
        /*04ac*/ 	.word	0x00002f30
        /*04b0*/ 	.word	0x000000ff
        /*04b4*/ 	.word	0x00000000
        /*04b8*/ 	.short	0x010a
        /*04ba*/ 	.byte	0x05
	.zero		1


	//   ....[58]....
        /*04bc*/ 	.word	0x00002fd0
        /*04c0*/ 	.word	0x000000ff
        /*04c4*/ 	.word	0x00000000
        /*04c8*/ 	.short	0x010a
        /*04ca*/ 	.byte	0x05
	.zero		1


	//   ....[59]....
        /*04cc*/ 	.word	0x00003070
        /*04d0*/ 	.word	0x000000ff
        /*04d4*/ 	.word	0x00000000
        /*04d8*/ 	.short	0x010a
        /*04da*/ 	.byte	0x05
	.zero		1


	//   ....[60]....
        /*04dc*/ 	.word	0x00003110
        /*04e0*/ 	.word	0x000000ff
        /*04e4*/ 	.word	0x00000000
        /*04e8*/ 	.short	0x010a
        /*04ea*/ 	.byte	0x05
	.zero		1


	//   ....[61]....
        /*04ec*/ 	.word	0x000031b0
        /*04f0*/ 	.word	0x000000ff
        /*04f4*/ 	.word	0x00000000
        /*04f8*/ 	.short	0x010a
        /*04fa*/ 	.byte	0x05
	.zero		1


	//   ....[62]....
        /*04fc*/ 	.word	0x00003250
        /*0500*/ 	.word	0x000000ff
        /*0504*/ 	.word	0x00000000
        /*0508*/ 	.short	0x010a
        /*050a*/ 	.byte	0x05
	.zero		1


	//   ....[63]....
        /*050c*/ 	.word	0x000032f0
        /*0510*/ 	.word	0x000000ff
        /*0514*/ 	.word	0x00000000
        /*0518*/ 	.short	0x010a
        /*051a*/ 	.byte	0x05
	.zero		1


	//   ....[64]....
        /*051c*/ 	.word	0x000033a0
        /*0520*/ 	.word	0x00000000
        /*0524*/ 	.word	0x00000000
        /*0528*/ 	.short	0x010a
        /*052a*/ 	.byte	0xff
	.zero		1


	//   ....[65]....
        /*052c*/ 	.word	0x000034f0
        /*0530*/ 	.word	0x000000ff
        /*0534*/ 	.word	0x00000128
        /*0538*/ 	.short	0x010a
        /*053a*/ 	.byte	0x04
	.zero		1


	//   ....[66]....
        /*053c*/ 	.word	0x00003590
        /*0540*/ 	.word	0x000000ff
        /*0544*/ 	.word	0x00000120
        /*0548*/ 	.short	0x010a
        /*054a*/ 	.byte	0x04
	.zero		1


	//   ....[67]....
        /*054c*/ 	.word	0x00003630
        /*0550*/ 	.word	0x000000ff
        /*0554*/ 	.word	0x00000000
        /*0558*/ 	.short	0x0101
        /*055a*/ 	.byte	0x05
	.zero		1


	//   ....[68]....
        /*055c*/ 	.word	0x00003670
        /*0560*/ 	.word	0x000000ff
        /*0564*/ 	.word	0x00000128
        /*0568*/ 	.short	0x0106
        /*056a*/ 	.byte	0x04
	.zero		1


	//   ....[69]....
        /*056c*/ 	.word	0x000036b0
        /*0570*/ 	.word	0x00000000
        /*0574*/ 	.word	0x00000128
        /*0578*/ 	.short	0x010a
        /*057a*/ 	.byte	0xff
	.zero		1


	//   ....[70]....
        /*057c*/ 	.word	0x00003900
        /*0580*/ 	.word	0x000000ff
        /*0584*/ 	.word	0x00000008
        /*0588*/ 	.short	0x010a
        /*058a*/ 	.byte	0x05
	.zero		1


	//   ....[71]....
        /*058c*/ 	.word	0x00003920
        /*0590*/ 	.word	0x000000ff
        /*0594*/ 	.word	0x00000008
        /*0598*/ 	.short	0x010a
        /*059a*/ 	.byte	0x05
	.zero		1


	//   ....[72]....
        /*059c*/ 	.word	0x00003ab0
        /*05a0*/ 	.word	0x000000ff
        /*05a4*/ 	.word	0x00000008
        /*05a8*/ 	.short	0x010a
        /*05aa*/ 	.byte	0x05
	.zero		1


	//   ....[73]....
        /*05ac*/ 	.word	0x00003ad0
        /*05b0*/ 	.word	0x000000ff
        /*05b4*/ 	.word	0x00000008
        /*05b8*/ 	.short	0x010a
        /*05ba*/ 	.byte	0x05
	.zero		1


	//   ....[74]....
        /*05bc*/ 	.word	0x00003b90
        /*05c0*/ 	.word	0x000000ff
        /*05c4*/ 	.word	0x00000000
        /*05c8*/ 	.short	0x0101
        /*05ca*/ 	.byte	0x04
	.zero		1


	//   ....[75]....
        /*05cc*/ 	.word	0x00003f10
        /*05d0*/ 	.word	0x000000ff
        /*05d4*/ 	.word	0x00000120
        /*05d8*/ 	.short	0x010a
        /*05da*/ 	.byte	0x14
	.zero		1


	//   ....[76]....
        /*05dc*/ 	.word	0x00003fb0
        /*05e0*/ 	.word	0x000000ff
        /*05e4*/ 	.word	0x00000000
        /*05e8*/ 	.short	0x0101
        /*05ea*/ 	.byte	0x22
	.zero		1


	//   ....[77]....
        /*05ec*/ 	.word	0x00003ff0
        /*05f0*/ 	.word	0x000000ff
        /*05f4*/ 	.word	0x00000140
        /*05f8*/ 	.short	0x010a
        /*05fa*/ 	.byte	0x19
	.zero		1


	//   ....[78]....
        /*05fc*/ 	.word	0x00004090
        /*0600*/ 	.word	0x000000ff
        /*0604*/ 	.word	0x00000000
        /*0608*/ 	.short	0x010a
        /*060a*/ 	.byte	0x04
	.zero		1


	//   ....[79]....
        /*060c*/ 	.word	0x000040e0
        /*0610*/ 	.word	0x000000ff
        /*0614*/ 	.word	0x00000000
        /*0618*/ 	.short	0x010a
        /*061a*/ 	.byte	0x12
	.zero		1


	//   ....[80]....
        /*061c*/ 	.word	0x00004230
        /*0620*/ 	.word	0x000000ff
        /*0624*/ 	.word	0x00000000
        /*0628*/ 	.short	0x010a
        /*062a*/ 	.byte	0x05
	.zero		1


	//   ....[81]....
        /*062c*/ 	.word	0x00004560
        /*0630*/ 	.word	0x000000ff
        /*0634*/ 	.word	0x00000000
        /*0638*/ 	.short	0x010a
        /*063a*/ 	.byte	0x04
	.zero		1


	//   ....[82]....
        /*063c*/ 	.word	0x00004600
        /*0640*/ 	.word	0x00000000
        /*0644*/ 	.word	0x00000000
        /*0648*/ 	.short	0x010a
        /*064a*/ 	.byte	0xff
	.zero		1


	//   ....[83]....
        /*064c*/ 	.word	0x00004640
        /*0650*/ 	.word	0x00000000
        /*0654*/ 	.word	0x00000000
        /*0658*/ 	.short	0x010a
        /*065a*/ 	.byte	0xff
	.zero		1


	//   ....[84]....
        /*065c*/ 	.word	0x000046b0
        /*0660*/ 	.word	0x000000ff
        /*0664*/ 	.word	0x00000000
        /*0668*/ 	.short	0x0101
        /*066a*/ 	.byte	0x04
	.zero		1


	//   ....[85]....
        /*066c*/ 	.word	0x000046f0
        /*0670*/ 	.word	0x000000ff
        /*0674*/ 	.word	0x00000150
        /*0678*/ 	.short	0x010a
        /*067a*/ 	.byte	0x14
	.zero		1


	//   ....[86]....
        /*067c*/ 	.word	0x00004750
        /*0680*/ 	.word	0x000000ff
        /*0684*/ 	.word	0x00000000
        /*0688*/ 	.short	0x0101
        /*068a*/ 	.byte	0x04
	.zero		1


	//   ....[87]....
        /*068c*/ 	.word	0x00004ca0
        /*0690*/ 	.word	0x000000ff
        /*0694*/ 	.word	0x00000120
        /*0698*/ 	.short	0x010a
        /*069a*/ 	.byte	0x1f
	.zero		1


	//   ....[88]....
        /*069c*/ 	.word	0x00004d40
        /*06a0*/ 	.word	0x000000ff
        /*06a4*/ 	.word	0x00000000
        /*06a8*/ 	.short	0x0101
        /*06aa*/ 	.byte	0x3c
	.zero		1


	//   ....[89]....
        /*06ac*/ 	.word	0x00005290
        /*06b0*/ 	.word	0x000000ff
        /*06b4*/ 	.word	0x00000118
        /*06b8*/ 	.short	0x010a
        /*06ba*/ 	.byte	0x1f
	.zero		1


	//   ....[90]....
        /*06bc*/ 	.word	0x00005430
        /*06c0*/ 	.word	0x000000ff
        /*06c4*/ 	.word	0x000000f0
        /*06c8*/ 	.short	0x010a
        /*06ca*/ 	.byte	0x1f
	.zero		1


	//   ....[91]....
        /*06cc*/ 	.word	0x000056d0
        /*06d0*/ 	.word	0x000000ff
        /*06d4*/ 	.word	0x000000d0
        /*06d8*/ 	.short	0x010b
        /*06da*/ 	.byte	0x1f
	.zero		1


	//   ....[92]....
        /*06dc*/ 	.word	0x000056e0
        /*06e0*/ 	.word	0x000000ff
        /*06e4*/ 	.word	0x00000000
        /*06e8*/ 	.short	0x0101
        /*06ea*/ 	.byte	0x40
	.zero		1


	//   ....[93]....
        /*06ec*/ 	.word	0x000056f0
        /*06f0*/ 	.word	0x000000ff
        /*06f4*/ 	.word	0x000000f8
        /*06f8*/ 	.short	0x010a
        /*06fa*/ 	.byte	0x1f
	.zero		1


	//   ....[94]....
        /*06fc*/ 	.word	0x000058d0
        /*0700*/ 	.word	0x000000ff
        /*0704*/ 	.word	0x000000d8
        /*0708*/ 	.short	0x010b
        /*070a*/ 	.byte	0x1f
	.zero		1


	//   ....[95]....
        /*070c*/ 	.word	0x000058e0
        /*0710*/ 	.word	0x000000ff
        /*0714*/ 	.word	0x00000000
        /*0718*/ 	.short	0x0101
        /*071a*/ 	.byte	0x3f
	.zero		1


	//   ....[96]....
        /*071c*/ 	.word	0x000058f0
        /*0720*/ 	.word	0x000000ff
        /*0724*/ 	.word	0x00000100
        /*0728*/ 	.short	0x010a
        /*072a*/ 	.byte	0x1f
	.zero		1


	//   ....[97]....
        /*072c*/ 	.word	0x00005af0
        /*0730*/ 	.word	0x000000ff
        /*0734*/ 	.word	0x000000e0
        /*0738*/ 	.short	0x010b
        /*073a*/ 	.byte	0x1f
	.zero		1


	//   ....[98]....
        /*073c*/ 	.word	0x00005b00
        /*0740*/ 	.word	0x000000ff
        /*0744*/ 	.word	0x00000000
        /*0748*/ 	.short	0x0101
        /*074a*/ 	.byte	0x3e
	.zero		1


	//   ....[99]....
        /*074c*/ 	.word	0x00005b10
        /*0750*/ 	.word	0x000000ff
        /*0754*/ 	.word	0x00000108
        /*0758*/ 	.short	0x010a
        /*075a*/ 	.byte	0x1f
	.zero		1


	//   ....[100]....
        /*075c*/ 	.word	0x00005d40
        /*0760*/ 	.word	0x000000ff
        /*0764*/ 	.word	0x000000e8
        /*0768*/ 	.short	0x010b
        /*076a*/ 	.byte	0x1f
	.zero		1


	//   ....[101]....
        /*076c*/ 	.word	0x00005d50
        /*0770*/ 	.word	0x000000ff
        /*0774*/ 	.word	0x00000000
        /*0778*/ 	.short	0x0101
        /*077a*/ 	.byte	0x3d
	.zero		1


	//   ....[102]....
        /*077c*/ 	.word	0x00005d90
        /*0780*/ 	.word	0x000000ff
        /*0784*/ 	.word	0x000000f0
        /*0788*/ 	.short	0x010a
        /*078a*/ 	.byte	0x1f
	.zero		1


	//   ....[103]....
        /*078c*/ 	.word	0x00005db0
        /*0790*/ 	.word	0x000000ff
        /*0794*/ 	.word	0x000000f8
        /*0798*/ 	.short	0x010a
        /*079a*/ 	.byte	0x1f
	.zero		1


	//   ....[104]....
        /*079c*/ 	.word	0x00005dd0
        /*07a0*/ 	.word	0x000000ff
        /*07a4*/ 	.word	0x00000100
        /*07a8*/ 	.short	0x010a
        /*07aa*/ 	.byte	0x1f
	.zero		1


	//   ....[105]....
        /*07ac*/ 	.word	0x00005e10
        /*07b0*/ 	.word	0x00000000
        /*07b4*/ 	.word	0x00000108
        /*07b8*/ 	.short	0x010a
        /*07ba*/ 	.byte	0xff
	.zero		1


	//   ....[106]....
        /*07bc*/ 	.word	0x000061a0
        /*07c0*/ 	.word	0x000000ff
        /*07c4*/ 	.word	0x00000120
        /*07c8*/ 	.short	0x010a
        /*07ca*/ 	.byte	0x2c
	.zero		1


	//   ....[107]....
        /*07cc*/ 	.word	0x00006270
        /*07d0*/ 	.word	0x000000ff
        /*07d4*/ 	.word	0x00000000
        /*07d8*/ 	.short	0x0101
        /*07da*/ 	.byte	0x04
	.zero		1


	//   ....[108]....
        /*07dc*/ 	.word	0x00006e90
        /*07e0*/ 	.word	0x000000ff
        /*07e4*/ 	.word	0x000000d0
        /*07e8*/ 	.short	0x010a
        /*07ea*/ 	.byte	0x2c
	.zero		1


	//   ....[109]....
        /*07ec*/ 	.word	0x00006f80
        /*07f0*/ 	.word	0x0000003f
        /*07f4*/ 	.word	0x00000130
        /*07f8*/ 	.short	0x010a
        /*07fa*/ 	.byte	0xff
	.zero		1


	//   ....[110]....
        /*07fc*/ 	.word	0x000070f0
        /*0800*/ 	.word	0x000000ff
        /*0804*/ 	.word	0x000000d0
        /*0808*/ 	.short	0x010a
        /*080a*/ 	.byte	0x2c
	.zero		1


	//   ....[111]....
        /*080c*/ 	.word	0x000071c0
        /*0810*/ 	.word	0x0000003f
        /*0814*/ 	.word	0x00000130
        /*0818*/ 	.short	0x010a
        /*081a*/ 	.byte	0xff
	.zero		1


	//   ....[112]....
        /*081c*/ 	.word	0x000079b0
        /*0820*/ 	.word	0x00000000
        /*0824*/ 	.word	0x00000000
        /*0828*/ 	.short	0x0101
        /*082a*/ 	.byte	0xff
	.zero		1


	//   ....[113]....
        /*082c*/ 	.word	0x000079c0
        /*0830*/ 	.word	0x00000004
        /*0834*/ 	.word	0x000000d0
        /*0838*/ 	.short	0x010a
        /*083a*/ 	.byte	0xff
	.zero		1


	//   ....[114]....
        /*083c*/ 	.word	0x00007a80
        /*0840*/ 	.word	0x00000004
        /*0844*/ 	.word	0x000000d0
        /*0848*/ 	.short	0x010a
        /*084a*/ 	.byte	0xff
	.zero		1


	//   ....[115]....
        /*084c*/ 	.word	0x00008280
        /*0850*/ 	.word	0x00000000
        /*0854*/ 	.word	0x00000000
        /*0858*/ 	.short	0x0101
        /*085a*/ 	.byte	0xff
	.zero		1


	//   ....[116]....
        /*085c*/ 	.word	0x000082a0
        /*0860*/ 	.word	0x00000002
        /*0864*/ 	.word	0x000000d0
        /*0868*/ 	.short	0x010a
        /*086a*/ 	.byte	0xff
	.zero		1


	//   ....[117]....
        /*086c*/ 	.word	0x00008350
        /*0870*/ 	.word	0x00000002
        /*0874*/ 	.word	0x000000d0
        /*0878*/ 	.short	0x010a
        /*087a*/ 	.byte	0xff
	.zero		1


	//   ....[118]....
        /*087c*/ 	.word	0x00008b40
        /*0880*/ 	.word	0x00000000
        /*0884*/ 	.word	0x00000000
        /*0888*/ 	.short	0x0101
        /*088a*/ 	.byte	0xff
	.zero		1


	//   ....[119]....
        /*088c*/ 	.word	0x00008b60
        /*0890*/ 	.word	0x00000003
        /*0894*/ 	.word	0x000000d0
        /*0898*/ 	.short	0x010a
        /*089a*/ 	.byte	0xff
	.zero		1


	//   ....[120]....
        /*089c*/ 	.word	0x00008c10
        /*08a0*/ 	.word	0x00000003
        /*08a4*/ 	.word	0x000000d0
        /*08a8*/ 	.short	0x010a
        /*08aa*/ 	.byte	0xff
	.zero		1


	//   ....[121]....
        /*08ac*/ 	.word	0x00008f20
        /*08b0*/ 	.word	0x0000003f
        /*08b4*/ 	.word	0x00000000
        /*08b8*/ 	.short	0x0101
        /*08ba*/ 	.byte	0xff
	.zero		1


	//   ....[122]....
        /*08bc*/ 	.word	0x00009450
        /*08c0*/ 	.word	0x00000000
        /*08c4*/ 	.word	0x00000000
        /*08c8*/ 	.short	0x0101
        /*08ca*/ 	.byte	0xff
	.zero		1


	//   ....[123]....
        /*08cc*/ 	.word	0x000096d0
        /*08d0*/ 	.word	0x000000ff
        /*08d4*/ 	.word	0x00000000
        /*08d8*/ 	.short	0x0101
        /*08da*/ 	.byte	0x04
	.zero		1


	//   ....[124]....
        /*08dc*/ 	.word	0x00009700
        /*08e0*/ 	.word	0x00000000
        /*08e4*/ 	.word	0x00000068
        /*08e8*/ 	.short	0x010a
        /*08ea*/ 	.byte	0xff
	.zero		1


	//   ....[125]....
        /*08ec*/ 	.word	0x00009760
        /*08f0*/ 	.word	0x00000000
        /*08f4*/ 	.word	0x00000068
        /*08f8*/ 	.short	0x010a
        /*08fa*/ 	.byte	0xff
	.zero		1


	//   ....[126]....
        /*08fc*/ 	.word	0x000097c0
        /*0900*/ 	.word	0x00000000
        /*0904*/ 	.word	0x00000120
        /*0908*/ 	.short	0x010a
        /*090a*/ 	.byte	0xff
	.zero		1


	//   ....[127]....
        /*090c*/ 	.word	0x00009820
        /*0910*/ 	.word	0x00000000
        /*0914*/ 	.word	0x00000000
        /*0918*/ 	.short	0x010a
        /*091a*/ 	.byte	0xff
	.zero		1


	//   ....[128]....
        /*091c*/ 	.word	0x00009880
        /*0920*/ 	.word	0x00000000
        /*0924*/ 	.word	0x00000000
        /*0928*/ 	.short	0x010a
        /*092a*/ 	.byte	0xff
	.zero		1


	//   ....[129]....
        /*092c*/ 	.word	0x000098e0
        /*0930*/ 	.word	0x00000000
        /*0934*/ 	.word	0x00000000
        /*0938*/ 	.short	0x010a
        /*093a*/ 	.byte	0xff
	.zero		1


	//   ....[130]....
        /*093c*/ 	.word	0x00009940
        /*0940*/ 	.word	0x00000000
        /*0944*/ 	.word	0x00000000
        /*0948*/ 	.short	0x010a
        /*094a*/ 	.byte	0xff
	.zero		1


	//   ....[131]....
        /*094c*/ 	.word	0x000099a0
        /*0950*/ 	.word	0x00000000
        /*0954*/ 	.word	0x00000000
        /*0958*/ 	.short	0x010a
        /*095a*/ 	.byte	0xff
	.zero		1


	//   ....[132]....
        /*095c*/ 	.word	0x00009a00
        /*0960*/ 	.word	0x00000000
        /*0964*/ 	.word	0x00000000
        /*0968*/ 	.short	0x010a
        /*096a*/ 	.byte	0xff
	.zero		1


	//   ....[133]....
        /*096c*/ 	.word	0x00009a60
        /*0970*/ 	.word	0x00000000
        /*0974*/ 	.word	0x00000000
        /*0978*/ 	.short	0x010a
        /*097a*/ 	.byte	0xff
	.zero		1


	//   ....[134]....
        /*097c*/ 	.word	0x00009ac0
        /*0980*/ 	.word	0x00000000
        /*0984*/ 	.word	0x00000000
        /*0988*/ 	.short	0x010a
        /*098a*/ 	.byte	0xff
	.zero		1


	//   ....[135]....
        /*098c*/ 	.word	0x00009b20
        /*0990*/ 	.word	0x00000000
        /*0994*/ 	.word	0x00000000
        /*0998*/ 	.short	0x010a
        /*099a*/ 	.byte	0xff
	.zero		1


	//   ....[136]....
        /*099c*/ 	.word	0x00009b80
        /*09a0*/ 	.word	0x00000000
        /*09a4*/ 	.word	0x00000000
        /*09a8*/ 	.short	0x010a
        /*09aa*/ 	.byte	0xff
	.zero		1


	//   ....[137]....
        /*09ac*/ 	.word	0x00009be0
        /*09b0*/ 	.word	0x00000000
        /*09b4*/ 	.word	0x00000000
        /*09b8*/ 	.short	0x010a
        /*09ba*/ 	.byte	0xff
	.zero		1


	//   ....[138]....
        /*09bc*/ 	.word	0x00009c40
        /*09c0*/ 	.word	0x00000000
        /*09c4*/ 	.word	0x00000000
        /*09c8*/ 	.short	0x010a
        /*09ca*/ 	.byte	0xff
	.zero		1


	//   ....[139]....
        /*09cc*/ 	.word	0x00009ca0
        /*09d0*/ 	.word	0x00000004
        /*09d4*/ 	.word	0x00000128
        /*09d8*/ 	.short	0x010a
        /*09da*/ 	.byte	0xff
	.zero		1


	//   ....[140]....
        /*09dc*/ 	.word	0x00009d00
        /*09e0*/ 	.word	0x00000004
        /*09e4*/ 	.word	0x00000120
        /*09e8*/ 	.short	0x010a
        /*09ea*/ 	.byte	0xff
	.zero		1


	//   ....[141]....
        /*09ec*/ 	.word	0x00009d60
        /*09f0*/ 	.word	0x00000005
        /*09f4*/ 	.word	0x00000008
        /*09f8*/ 	.short	0x010a
        /*09fa*/ 	.byte	0xff
	.zero		1


	//   ....[142]....
        /*09fc*/ 	.word	0x00009e40
        /*0a00*/ 	.word	0x00000003
        /*0a04*/ 	.word	0x00000008
        /*0a08*/ 	.short	0x010a
        /*0a0a*/ 	.byte	0xff
	.zero		1


	//   ....[143]....
        /*0a0c*/ 	.word	0x00009ea0
        /*0a10*/ 	.word	0x00000004
        /*0a14*/ 	.word	0x00000120
        /*0a18*/ 	.short	0x010a
        /*0a1a*/ 	.byte	0xff
	.zero		1


	//   ....[144]....
        /*0a1c*/ 	.word	0x00009f00
        /*0a20*/ 	.word	0x00000004
        /*0a24*/ 	.word	0x00000140
        /*0a28*/ 	.short	0x010a
        /*0a2a*/ 	.byte	0xff
	.zero		1


	//   ....[145]....
        /*0a2c*/ 	.word	0x00009f60
        /*0a30*/ 	.word	0x00000004
        /*0a34*/ 	.word	0x00000000
        /*0a38*/ 	.short	0x010a
        /*0a3a*/ 	.byte	0xff
	.zero		1


	//   ....[146]....
        /*0a3c*/ 	.word	0x00009fc0
        /*0a40*/ 	.word	0x00000000
        /*0a44*/ 	.word	0x00000000
        /*0a48*/ 	.short	0x010a
        /*0a4a*/ 	.byte	0xff
	.zero		1


	//   ....[147]....
        /*0a4c*/ 	.word	0x0000a020
        /*0a50*/ 	.word	0x00000000
        /*0a54*/ 	.word	0x00000150
        /*0a58*/ 	.short	0x010a
        /*0a5a*/ 	.byte	0xff
	.zero		1


	//   ....[148]....
        /*0a5c*/ 	.word	0x0000a080
        /*0a60*/ 	.word	0x00000002
        /*0a64*/ 	.word	0x00000120
        /*0a68*/ 	.short	0x010a
        /*0a6a*/ 	.byte	0xff
	.zero		1


	//   ....[149]....
        /*0a6c*/ 	.word	0x0000a0e0
        /*0a70*/ 	.word	0x00000002
        /*0a74*/ 	.word	0x00000118
        /*0a78*/ 	.short	0x010a
        /*0a7a*/ 	.byte	0xff
	.zero		1


	//   ....[150]....
        /*0a7c*/ 	.word	0x0000a140
        /*0a80*/ 	.word	0x00000002
        /*0a84*/ 	.word	0x000000f0
        /*0a88*/ 	.short	0x010a
        /*0a8a*/ 	.byte	0xff
	.zero		1


	//   ....[151]....
        /*0a8c*/ 	.word	0x0000a1a0
        /*0a90*/ 	.word	0x00000002
        /*0a94*/ 	.word	0x000000f8
        /*0a98*/ 	.short	0x010a
        /*0a9a*/ 	.byte	0xff
	.zero		1


	//   ....[152]....
        /*0a9c*/ 	.word	0x0000a200
        /*0aa0*/ 	.word	0x00000002
        /*0aa4*/ 	.word	0x00000100
        /*0aa8*/ 	.short	0x010a
        /*0aaa*/ 	.byte	0xff
	.zero		1


	//   ....[153]....
        /*0aac*/ 	.word	0x0000a260
        /*0ab0*/ 	.word	0x00000002
        /*0ab4*/ 	.word	0x00000108
        /*0ab8*/ 	.short	0x010a
        /*0aba*/ 	.byte	0xff
	.zero		1


	//   ....[154]....
        /*0abc*/ 	.word	0x0000a2c0
        /*0ac0*/ 	.word	0x00000000
        /*0ac4*/ 	.word	0x000000f0
        /*0ac8*/ 	.short	0x010a
        /*0aca*/ 	.byte	0xff
	.zero		1


	//   ....[155]....
        /*0acc*/ 	.word	0x0000a320
        /*0ad0*/ 	.word	0x00000000
        /*0ad4*/ 	.word	0x000000f8
        /*0ad8*/ 	.short	0x010a
        /*0ada*/ 	.byte	0xff
	.zero		1


	//   ....[156]....
        /*0adc*/ 	.word	0x0000a380
        /*0ae0*/ 	.word	0x00000000
        /*0ae4*/ 	.word	0x00000100
        /*0ae8*/ 	.short	0x010a
        /*0aea*/ 	.byte	0xff
	.zero		1


	//   ....[157]....
        /*0aec*/ 	.word	0x0000a3e0
        /*0af0*/ 	.word	0x00000000
        /*0af4*/ 	.word	0x00000120
        /*0af8*/ 	.short	0x010a
        /*0afa*/ 	.byte	0xff
	.zero		1


	//   ....[158]....
        /*0afc*/ 	.word	0x0000a440
        /*0b00*/ 	.word	0x00000002
        /*0b04*/ 	.word	0x000000d0
        /*0b08*/ 	.short	0x010a
        /*0b0a*/ 	.byte	0xff
	.zero		1


	//   ....[159]....
        /*0b0c*/ 	.word	0x0000a490
        /*0b10*/ 	.word	0x0000003f
        /*0b14*/ 	.word	0x00000130
        /*0b18*/ 	.short	0x010a
        /*0b1a*/ 	.byte	0xff
	.zero		1


	//   ....[160]....
        /*0b1c*/ 	.word	0x0000a4e0
        /*0b20*/ 	.word	0x00000004
        /*0b24*/ 	.word	0x000000d0
        /*0b28*/ 	.short	0x010a
        /*0b2a*/ 	.byte	0xff
	.zero		1


	//   ....[161]....
        /*0b2c*/ 	.word	0x0000a530
        /*0b30*/ 	.word	0x00000002
        /*0b34*/ 	.word	0x000000d0
        /*0b38*/ 	.short	0x010a
        /*0b3a*/ 	.byte	0xff
	.zero		1


	//   ....[162]....
        /*0b3c*/ 	.word	0x0000a580
        /*0b40*/ 	.word	0x00000003
        /*0b44*/ 	.word	0x000000d0
        /*0b48*/ 	.short	0x010a
        /*0b4a*/ 	.byte	0xff
	.zero		1


	//----- nvinfo : EIATTR_NUM_MBARRIERS
	.align		4
.L_47:
        /*0b4c*/ 	.byte	0x03, 0x38
        /*0b4e*/ 	.short	0x002b


	//----- nvinfo : EIATTR_EXIT_INSTR_OFFSETS
	.align		4
        /*0b50*/ 	.byte	0x04, 0x1c
        /*0b52*/ 	.short	(.L_49 - .L_48)


	//   ....[0]....
.L_48:
        /*0b54*/ 	.word	0x000033d0


	//   ....[1]....
        /*0b58*/ 	.word	0x00003680


	//   ....[2]....
        /*0b5c*/ 	.word	0x000036e0


	//   ....[3]....
        /*0b60*/ 	.word	0x00004980


	//   ....[4]....
        /*0b64*/ 	.word	0x00005e40


	//   ....[5]....
        /*0b68*/ 	.word	0x00005e80


	//   ....[6]....
        /*0b6c*/ 	.word	0x000095b0


	//   ....[7]....
        /*0b70*/ 	.word	0x00009630


	//   ....[8]....
        /*0b74*/ 	.word	0x00009660


	//   ....[9]....
        /*0b78*/ 	.word	0x000096e0


	//----- nvinfo : EIATTR_MAX_THREADS
	.align		4
.L_49:
        /*0b7c*/ 	.byte	0x04, 0x05
        /*0b7e*/ 	.short	(.L_51 - .L_50)
.L_50:
        /*0b80*/ 	.word	0x00000100
        /*0b84*/ 	.word	0x00000001
        /*0b88*/ 	.word	0x00000001


	//----- nvinfo : EIATTR_CRS_STACK_SIZE
	.align		4
.L_51:
        /*0b8c*/ 	.byte	0x04, 0x1e
        /*0b8e*/ 	.short	(.L_53 - .L_52)
.L_52:
        /*0b90*/ 	.word	0x00000000


	//----- nvinfo : EIATTR_CBANK_PARAM_SIZE
	.align		4
.L_53:
        /*0b94*/ 	.byte	0x03, 0x19
        /*0b96*/ 	.short	0x0800


	//----- nvinfo : EIATTR_PARAM_CBANK
	.align		4
        /*0b98*/ 	.byte	0x04, 0x0a
        /*0b9a*/ 	.short	(.L_55 - .L_54)
	.align		4
.L_54:
        /*0b9c*/ 	.word	index@(.nv.constant0._ZN7cutlass13device_kernelINS_4conv6kernel13ConvUniversalINS1_16ConvProblemShapeILNS1_8OperatorE1ELi2EEENS1_10collective14CollectiveConvINS1_47MainloopSm100TmaUmmaWarpSpecializedImplicitGemmILS5_1ELi13ELi2ELi1ELi2EN4cute5tupleIJNSA_1CILi2EEENSC_ILi1EEESE_EEEEENSB_IJNSC_ILi128EEESH_NSB_IJNSC_ILi64EEEEEEEEENS_10bfloat16_tESL_NSA_8TiledMMAINSA_8MMA_AtomIJNSA_26SM100_MMA_F16BF16_2x1SM_SSISL_SL_fLi128ELi128ELNSA_4UMMA5MajorE0ELSQ_1ELNSP_7ScaleInE0ELSR_0EEEEEENSA_6LayoutINSB_IJSE_SE_SE_EEENSB_IJNSC_ILi0EEESW_SW_EEEEENSB_IJNSA_10UnderscoreESZ_SZ_EEEEENS7_6detail27Sm100ImplicitGemmTileTraitsINSA_25SM100_TMA_2SM_LOAD_IM2COLENSA_14ComposedLayoutINSA_7SwizzleILi3ELi4ELi3EEENSA_18smem_ptr_flag_bitsILi16EEENSU_INSB_IJNSC_ILi8EEESI_EEENSB_IJSI_SE_EEEEEEEvEENS13_INSA_18SM100_TMA_2SM_LOADENS15_IS17_S19_NSU_INSB_IJSI_S1A_EEENSB_IJSE_SI_EEEEEEEvEEEENS_8epilogue10collective18CollectiveEpilogueINS1N_23Sm100TmaWarpSpecializedILi4ELi2ELi16ELb1ELb0EEEJNSB_IJSI_SH_SJ_EEENSB_IJNSU_ISI_SE_EENSU_INSB_IJNSC_ILi16EEESD_EEES1I_EEEEESL_NSB_IJNSB_IJlllEEESE_SW_EEESL_S1Z_NS1N_6fusion15FusionCallbacksIS1R_NS20_17LinearCombinationISL_fSL_fLNS_15FloatRoundStyleE2EEES1S_S1X_JEEENSA_5SM1004TMEM4LOAD26SM100_TMEM_LOAD_32dp32b16xENSA_20SM90_TMA_LOAD_IM2COLENS15_INS16_ILi1ELi4ELi3EEES19_NSU_INSB_IJS1A_S1U_EEENSB_IJS1U_SE_EEEEEEENSA_39AutoVectorizingCopyWithAssumedAlignmentILi128EEENSA_21SM90_TMA_STORE_IM2COLES2F_S2H_S2H_EEEvvEEEEvNT_6ParamsE)
        /*0ba0*/ 	.short	0x0380
        /*0ba2*/ 	.short	0x0800


	//----- nvinfo : EIATTR_SW_WAR
	.align		4
.L_55:
        /*0ba4*/ 	.byte	0x04, 0x36
        /*0ba6*/ 	.short	(.L_57 - .L_56)
.L_56:
        /*0ba8*/ 	.word	0x00000008
.L_57:


//--------------------- .nv.callgraph             --------------------------
	.section	.nv.callgraph,"",@"SHT_CUDA_CALLGRAPH"
	.align	4
	.sectionentsize	8
	.align		4
        /*0000*/ 	.word	0x00000000
	.align		4
        /*0004*/ 	.word	0xffffffff
	.align		4
        /*0008*/ 	.word	index@(_ZN7cutlass13device_kernelINS_4conv6kernel13ConvUniversalINS1_16ConvProblemShapeILNS1_8OperatorE1ELi2EEENS1_10collective14CollectiveConvINS1_47MainloopSm100TmaUmmaWarpSpecializedImplicitGemmILS5_1ELi13ELi2ELi1ELi2EN4cute5tupleIJNSA_1CILi2EEENSC_ILi1EEESE_EEEEENSB_IJNSC_ILi128EEESH_NSB_IJNSC_ILi64EEEEEEEEENS_10bfloat16_tESL_NSA_8TiledMMAINSA_8MMA_AtomIJNSA_26SM100_MMA_F16BF16_2x1SM_SSISL_SL_fLi128ELi128ELNSA_4UMMA5MajorE0ELSQ_1ELNSP_7ScaleInE0ELSR_0EEEEEENSA_6LayoutINSB_IJSE_SE_SE_EEENSB_IJNSC_ILi0EEESW_SW_EEEEENSB_IJNSA_10UnderscoreESZ_SZ_EEEEENS7_6detail27Sm100ImplicitGemmTileTraitsINSA_25SM100_TMA_2SM_LOAD_IM2COLENSA_14ComposedLayoutINSA_7SwizzleILi3ELi4ELi3EEENSA_18smem_ptr_flag_bitsILi16EEENSU_INSB_IJNSC_ILi8EEESI_EEENSB_IJSI_SE_EEEEEEEvEENS13_INSA_18SM100_TMA_2SM_LOADENS15_IS17_S19_NSU_INSB_IJSI_S1A_EEENSB_IJSE_SI_EEEEEEEvEEEENS_8epilogue10collective18CollectiveEpilogueINS1N_23Sm100TmaWarpSpecializedILi4ELi2ELi16ELb1ELb0EEEJNSB_IJSI_SH_SJ_EEENSB_IJNSU_ISI_SE_EENSU_INSB_IJNSC_ILi16EEESD_EEES1I_EEEEESL_NSB_IJNSB_IJlllEEESE_SW_EEESL_S1Z_NS1N_6fusion15FusionCallbacksIS1R_NS20_17LinearCombinationISL_fSL_fLNS_15FloatRoundStyleE2EEES1S_S1X_JEEENSA_5SM1004TMEM4LOAD26SM100_TMEM_LOAD_32dp32b16xENSA_20SM90_TMA_LOAD_IM2COLENS15_INS16_ILi1ELi4ELi3EEES19_NSU_INSB_IJS1A_S1U_EEENSB_IJS1U_SE_EEEEEEENSA_39AutoVectorizingCopyWithAssumedAlignmentILi128EEENSA_21SM90_TMA_STORE_IM2COLES2F_S2H_S2H_EEEvvEEEEvNT_6ParamsE)
	.align		4
        /*000c*/ 	.word	index@(__assertfail)
	.align		4
        /*0010*/ 	.word	0x00000000
	.align		4
        /*0014*/ 	.word	0xfffffffe
	.align		4
        /*0018*/ 	.word	0x00000000
	.align		4
        /*001c*/ 	.word	0xfffffffd
	.align		4
        /*0020*/ 	.word	0x00000000
	.align		4
        /*0024*/ 	.word	0xfffffffc


//--------------------- .nv.constant4             --------------------------
	.section	.nv.constant4,"a",@progbits
	.align	8
	.align		8
.nv.constant4:
        /*0000*/ 	.dword	__assertfail
	.align		8
        /*0008*/ 	.dword	__unnamed_1
	.align		8
        /*0010*/ 	.dword	__unnamed_2
	.align		8
        /*0018*/ 	.dword	_ZN39_INTERNAL_fe36225e_4_k_cu_598f3081_33184cuda3std3__45__cpo5beginE
	.align		8
        /*0020*/ 	.dword	_ZN39_INTERNAL_fe36225e_4_k_cu_598f3081_33184cuda3std3__45__cpo3endE
	.align		8
        /*0028*/ 	.dword	_ZN39_INTERNAL_fe36225e_4_k_cu_598f3081_33184cuda3std3__45__cpo6cbeginE
	.align		8
        /*0030*/ 	.dword	_ZN39_INTERNAL_fe36225e_4_k_cu_598f3081_33184cuda3std3__45__cpo4cendE
	.align		8
        /*0038*/ 	.dword	_ZN39_INTERNAL_fe36225e_4_k_cu_598f3081_33184cuda3std3__441_GLOBAL__N__fe36225e_4_k_cu_598f3081_33186ignoreE
	.align		8
        /*0040*/ 	.dword	_ZN39_INTERNAL_fe36225e_4_k_cu_598f3081_33184cuda3std3__419piecewise_constructE
	.align		8
        /*0048*/ 	.dword	_ZN39_INTERNAL_fe36225e_4_k_cu_598f3081_33184cuda3std3__48in_placeE
	.align		8
        /*0050*/ 	.dword	_ZN39_INTERNAL_fe36225e_4_k_cu_598f3081_33184cuda3std6ranges3__45__cpo4swapE
	.align		8
        /*0058*/ 	.dword	_ZN39_INTERNAL_fe36225e_4_k_cu_598f3081_33184cuda3std6ranges3__45__cpo9iter_moveE
	.align		8
        /*0060*/ 	.dword	_ZN39_INTERNAL_fe36225e_4_k_cu_598f3081_33184cute7productE
	.align		8
        /*0068*/ 	.dword	_ZN39_INTERNAL_fe36225e_4_k_cu_598f3081_33184cute1_E
	.align		8
        /*0070*/ 	.dword	$str$27
	.align		8
        /*0078*/ 	.dword	$str$28
	.align		8
        /*0080*/ 	.dword	$str$29
	.align		8
        /*0088*/ 	.dword	$str$30


//--------------------- .text._ZN7cutlass13device_kernelINS_4conv6kernel13ConvUniversalINS1_16ConvProblemShapeILNS1_8OperatorE1ELi2EEENS1_10collective14CollectiveConvINS1_47MainloopSm100TmaUmmaWarpSpecializedImplicitGemmILS5_1ELi13ELi2ELi1ELi2EN4cute5tupleIJNSA_1CILi2EEENSC_ILi1EEESE_EEEEENSB_IJNSC_ILi128EEESH_NSB_IJNSC_ILi64EEEEEEEEENS_10bfloat16_tESL_NSA_8TiledMMAINSA_8MMA_AtomIJNSA_26SM100_MMA_F16BF16_2x1SM_SSISL_SL_fLi128ELi128ELNSA_4UMMA5MajorE0ELSQ_1ELNSP_7ScaleInE0ELSR_0EEEEEENSA_6LayoutINSB_IJSE_SE_SE_EEENSB_IJNSC_ILi0EEESW_SW_EEEEENSB_IJNSA_10UnderscoreESZ_SZ_EEEEENS7_6detail27Sm100ImplicitGemmTileTraitsINSA_25SM100_TMA_2SM_LOAD_IM2COLENSA_14ComposedLayoutINSA_7SwizzleILi3ELi4ELi3EEENSA_18smem_ptr_flag_bitsILi16EEENSU_INSB_IJNSC_ILi8EEESI_EEENSB_IJSI_SE_EEEEEEEvEENS13_INSA_18SM100_TMA_2SM_LOADENS15_IS17_S19_NSU_INSB_IJSI_S1A_EEENSB_IJSE_SI_EEEEEEEvEEEENS_8epilogue10collective18CollectiveEpilogueINS1N_23Sm100TmaWarpSpecializedILi4ELi2ELi16ELb1ELb0EEEJNSB_IJSI_SH_SJ_EEENSB_IJNSU_ISI_SE_EENSU_INSB_IJNSC_ILi16EEESD_EEES1I_EEEEESL_NSB_IJNSB_IJlllEEESE_SW_EEESL_S1Z_NS1N_6fusion15FusionCallbacksIS1R_NS20_17LinearCombinationISL_fSL_fLNS_15FloatRoundStyleE2EEES1S_S1X_JEEENSA_5SM1004TMEM4LOAD26SM100_TMEM_LOAD_32dp32b16xENSA_20SM90_TMA_LOAD_IM2COLENS15_INS16_ILi1ELi4ELi3EEES19_NSU_INSB_IJS1A_S1U_EEENSB_IJS1U_SE_EEEEEEENSA_39AutoVectorizingCopyWithAssumedAlignmentILi128EEENSA_21SM90_TMA_STORE_IM2COLES2F_S2H_S2H_EEEvvEEEEvNT_6ParamsE --------------------------
	.section	.text._ZN7cutlass13device_kernelINS_4conv6kernel13ConvUniversalINS1_16ConvProblemShapeILNS1_8OperatorE1ELi2EEENS1_10collective14CollectiveConvINS1_47MainloopSm100TmaUmmaWarpSpecializedImplicitGemmILS5_1ELi13ELi2ELi1ELi2EN4cute5tupleIJNSA_1CILi2EEENSC_ILi1EEESE_EEEEENSB_IJNSC_ILi128EEESH_NSB_IJNSC_ILi64EEEEEEEEENS_10bfloat16_tESL_NSA_8TiledMMAINSA_8MMA_AtomIJNSA_26SM100_MMA_F16BF16_2x1SM_SSISL_SL_fLi128ELi128ELNSA_4UMMA5MajorE0ELSQ_1ELNSP_7ScaleInE0ELSR_0EEEEEENSA_6LayoutINSB_IJSE_SE_SE_EEENSB_IJNSC_ILi0EEESW_SW_EEEEENSB_IJNSA_10UnderscoreESZ_SZ_EEEEENS7_6detail27Sm100ImplicitGemmTileTraitsINSA_25SM100_TMA_2SM_LOAD_IM2COLENSA_14ComposedLayoutINSA_7SwizzleILi3ELi4ELi3EEENSA_18smem_ptr_flag_bitsILi16EEENSU_INSB_IJNSC_ILi8EEESI_EEENSB_IJSI_SE_EEEEEEEvEENS13_INSA_18SM100_TMA_2SM_LOADENS15_IS17_S19_NSU_INSB_IJSI_S1A_EEENSB_IJSE_SI_EEEEEEEvEEEENS_8epilogue10collective18CollectiveEpilogueINS1N_23Sm100TmaWarpSpecializedILi4ELi2ELi16ELb1ELb0EEEJNSB_IJSI_SH_SJ_EEENSB_IJNSU_ISI_SE_EENSU_INSB_IJNSC_ILi16EEESD_EEES1I_EEEEESL_NSB_IJNSB_IJlllEEESE_SW_EEESL_S1Z_NS1N_6fusion15FusionCallbacksIS1R_NS20_17LinearCombinationISL_fSL_fLNS_15FloatRoundStyleE2EEES1S_S1X_JEEENSA_5SM1004TMEM4LOAD26SM100_TMEM_LOAD_32dp32b16xENSA_20SM90_TMA_LOAD_IM2COLENS15_INS16_ILi1ELi4ELi3EEES19_NSU_INSB_IJS1A_S1U_EEENSB_IJS1U_SE_EEEEEEENSA_39AutoVectorizingCopyWithAssumedAlignmentILi128EEENSA_21SM90_TMA_STORE_IM2COLES2F_S2H_S2H_EEEvvEEEEvNT_6ParamsE,"ax",@progbits
	.align	128
.text._ZN7cutlass13device_kernelINS_4conv6kernel13ConvUniversalINS1_16ConvProblemShapeILNS1_8OperatorE1ELi2EEENS1_10collective14CollectiveConvINS1_47MainloopSm100TmaUmmaWarpSpecializedImplicitGemmILS5_1ELi13ELi2ELi1ELi2EN4cute5tupleIJNSA_1CILi2EEENSC_ILi1EEESE_EEEEENSB_IJNSC_ILi128EEESH_NSB_IJNSC_ILi64EEEEEEEEENS_10bfloat16_tESL_NSA_8TiledMMAINSA_8MMA_AtomIJNSA_26SM100_MMA_F16BF16_2x1SM_SSISL_SL_fLi128ELi128ELNSA_4UMMA5MajorE0ELSQ_1ELNSP_7ScaleInE0ELSR_0EEEEEENSA_6LayoutINSB_IJSE_SE_SE_EEENSB_IJNSC_ILi0EEESW_SW_EEEEENSB_IJNSA_10UnderscoreESZ_SZ_EEEEENS7_6detail27Sm100ImplicitGemmTileTraitsINSA_25SM100_TMA_2SM_LOAD_IM2COLENSA_14ComposedLayoutINSA_7SwizzleILi3ELi4ELi3EEENSA_18smem_ptr_flag_bitsILi16EEENSU_INSB_IJNSC_ILi8EEESI_EEENSB_IJSI_SE_EEEEEEEvEENS13_INSA_18SM100_TMA_2SM_LOADENS15_IS17_S19_NSU_INSB_IJSI_S1A_EEENSB_IJSE_SI_EEEEEEEvEEEENS_8epilogue10collective18CollectiveEpilogueINS1N_23Sm100TmaWarpSpecializedILi4ELi2ELi16ELb1ELb0EEEJNSB_IJSI_SH_SJ_EEENSB_IJNSU_ISI_SE_EENSU_INSB_IJNSC_ILi16EEESD_EEES1I_EEEEESL_NSB_IJNSB_IJlllEEESE_SW_EEESL_S1Z_NS1N_6fusion15FusionCallbacksIS1R_NS20_17LinearCombinationISL_fSL_fLNS_15FloatRoundStyleE2EEES1S_S1X_JEEENSA_5SM1004TMEM4LOAD26SM100_TMEM_LOAD_32dp32b16xENSA_20SM90_TMA_LOAD_IM2COLENS15_INS16_ILi1ELi4ELi3EEES19_NSU_INSB_IJS1A_S1U_EEENSB_IJS1U_SE_EEEEEEENSA_39AutoVectorizingCopyWithAssumedAlignmentILi128EEENSA_21SM90_TMA_STORE_IM2COLES2F_S2H_S2H_EEEvvEEEEvNT_6ParamsE:
        .type           _ZN7cutlass13device_kernelINS_4conv6kernel13ConvUniversalINS1_16ConvProblemShapeILNS1_8OperatorE1ELi2EEENS1_10collective14CollectiveConvINS1_47MainloopSm100TmaUmmaWarpSpecializedImplicitGemmILS5_1ELi13ELi2ELi1ELi2EN4cute5tupleIJNSA_1CILi2EEENSC_ILi1EEESE_EEEEENSB_IJNSC_ILi128EEESH_NSB_IJNSC_ILi64EEEEEEEEENS_10bfloat16_tESL_NSA_8TiledMMAINSA_8MMA_AtomIJNSA_26SM100_MMA_F16BF16_2x1SM_SSISL_SL_fLi128ELi128ELNSA_4UMMA5MajorE0ELSQ_1ELNSP_7ScaleInE0ELSR_0EEEEEENSA_6LayoutINSB_IJSE_SE_SE_EEENSB_IJNSC_ILi0EEESW_SW_EEEEENSB_IJNSA_10UnderscoreESZ_SZ_EEEEENS7_6detail27Sm100ImplicitGemmTileTraitsINSA_25SM100_TMA_2SM_LOAD_IM2COLENSA_14ComposedLayoutINSA_7SwizzleILi3ELi4ELi3EEENSA_18smem_ptr_flag_bitsILi16EEENSU_INSB_IJNSC_ILi8EEESI_EEENSB_IJSI_SE_EEEEEEEvEENS13_INSA_18SM100_TMA_2SM_LOADENS15_IS17_S19_NSU_INSB_IJSI_S1A_EEENSB_IJSE_SI_EEEEEEEvEEEENS_8epilogue10collective18CollectiveEpilogueINS1N_23Sm100TmaWarpSpecializedILi4ELi2ELi16ELb1ELb0EEEJNSB_IJSI_SH_SJ_EEENSB_IJNSU_ISI_SE_EENSU_INSB_IJNSC_ILi16EEESD_EEES1I_EEEEESL_NSB_IJNSB_IJlllEEESE_SW_EEESL_S1Z_NS1N_6fusion15FusionCallbacksIS1R_NS20_17LinearCombinationISL_fSL_fLNS_15FloatRoundStyleE2EEES1S_S1X_JEEENSA_5SM1004TMEM4LOAD26SM100_TMEM_LOAD_32dp32b16xENSA_20SM90_TMA_LOAD_IM2COLENS15_INS16_ILi1ELi4ELi3EEES19_NSU_INSB_IJS1A_S1U_EEENSB_IJS1U_SE_EEEEEEENSA_39AutoVectorizingCopyWithAssumedAlignmentILi128EEENSA_21SM90_TMA_STORE_IM2COLES2F_S2H_S2H_EEEvvEEEEvNT_6ParamsE,@function
        .size           _ZN7cutlass13device_kernelINS_4conv6kernel13ConvUniversalINS1_16ConvProblemShapeILNS1_8OperatorE1ELi2EEENS1_10collective14CollectiveConvINS1_47MainloopSm100TmaUmmaWarpSpecializedImplicitGemmILS5_1ELi13ELi2ELi1ELi2EN4cute5tupleIJNSA_1CILi2EEENSC_ILi1EEESE_EEEEENSB_IJNSC_ILi128EEESH_NSB_IJNSC_ILi64EEEEEEEEENS_10bfloat16_tESL_NSA_8TiledMMAINSA_8MMA_AtomIJNSA_26SM100_MMA_F16BF16_2x1SM_SSISL_SL_fLi128ELi128ELNSA_4UMMA5MajorE0ELSQ_1ELNSP_7ScaleInE0ELSR_0EEEEEENSA_6LayoutINSB_IJSE_SE_SE_EEENSB_IJNSC_ILi0EEESW_SW_EEEEENSB_IJNSA_10UnderscoreESZ_SZ_EEEEENS7_6detail27Sm100ImplicitGemmTileTraitsINSA_25SM100_TMA_2SM_LOAD_IM2COLENSA_14ComposedLayoutINSA_7SwizzleILi3ELi4ELi3EEENSA_18smem_ptr_flag_bitsILi16EEENSU_INSB_IJNSC_ILi8EEESI_EEENSB_IJSI_SE_EEEEEEEvEENS13_INSA_18SM100_TMA_2SM_LOADENS15_IS17_S19_NSU_INSB_IJSI_S1A_EEENSB_IJSE_SI_EEEEEEEvEEEENS_8epilogue10collective18CollectiveEpilogueINS1N_23Sm100TmaWarpSpecializedILi4ELi2ELi16ELb1ELb0EEEJNSB_IJSI_SH_SJ_EEENSB_IJNSU_ISI_SE_EENSU_INSB_IJNSC_ILi16EEESD_EEES1I_EEEEESL_NSB_IJNSB_IJlllEEESE_SW_EEESL_S1Z_NS1N_6fusion15FusionCallbacksIS1R_NS20_17LinearCombinationISL_fSL_fLNS_15FloatRoundStyleE2EEES1S_S1X_JEEENSA_5SM1004TMEM4LOAD26SM100_TMEM_LOAD_32dp32b16xENSA_20SM90_TMA_LOAD_IM2COLENS15_INS16_ILi1ELi4ELi3EEES19_NSU_INSB_IJS1A_S1U_EEENSB_IJS1U_SE_EEEEEEENSA_39AutoVectorizingCopyWithAssumedAlignmentILi128EEENSA_21SM90_TMA_STORE_IM2COLES2F_S2H_S2H_EEEvvEEEEvNT_6ParamsE,(.L_x_215 - _ZN7cutlass13device_kernelINS_4conv6kernel13ConvUniversalINS1_16ConvProblemShapeILNS1_8OperatorE1ELi2EEENS1_10collective14CollectiveConvINS1_47MainloopSm100TmaUmmaWarpSpecializedImplicitGemmILS5_1ELi13ELi2ELi1ELi2EN4cute5tupleIJNSA_1CILi2EEENSC_ILi1EEESE_EEEEENSB_IJNSC_ILi128EEESH_NSB_IJNSC_ILi64EEEEEEEEENS_10bfloat16_tESL_NSA_8TiledMMAINSA_8MMA_AtomIJNSA_26SM100_MMA_F16BF16_2x1SM_SSISL_SL_fLi128ELi128ELNSA_4UMMA5MajorE0ELSQ_1ELNSP_7ScaleInE0ELSR_0EEEEEENSA_6LayoutINSB_IJSE_SE_SE_EEENSB_IJNSC_ILi0EEESW_SW_EEEEENSB_IJNSA_10UnderscoreESZ_SZ_EEEEENS7_6detail27Sm100ImplicitGemmTileTraitsINSA_25SM100_TMA_2SM_LOAD_IM2COLENSA_14ComposedLayoutINSA_7SwizzleILi3ELi4ELi3EEENSA_18smem_ptr_flag_bitsILi16EEENSU_INSB_IJNSC_ILi8EEESI_EEENSB_IJSI_SE_EEEEEEEvEENS13_INSA_18SM100_TMA_2SM_LOADENS15_IS17_S19_NSU_INSB_IJSI_S1A_EEENSB_IJSE_SI_EEEEEEEvEEEENS_8epilogue10collective18CollectiveEpilogueINS1N_23Sm100TmaWarpSpecializedILi4ELi2ELi16ELb1ELb0EEEJNSB_IJSI_SH_SJ_EEENSB_IJNSU_ISI_SE_EENSU_INSB_IJNSC_ILi16EEESD_EEES1I_EEEEESL_NSB_IJNSB_IJlllEEESE_SW_EEESL_S1Z_NS1N_6fusion15FusionCallbacksIS1R_NS20_17LinearCombinationISL_fSL_fLNS_15FloatRoundStyleE2EEES1S_S1X_JEEENSA_5SM1004TMEM4LOAD26SM100_TMEM_LOAD_32dp32b16xENSA_20SM90_TMA_LOAD_IM2COLENS15_INS16_ILi1ELi4ELi3EEES19_NSU_INSB_IJS1A_S1U_EEENSB_IJS1U_SE_EEEEEEENSA_39AutoVectorizingCopyWithAssumedAlignmentILi128EEENSA_21SM90_TMA_STORE_IM2COLES2F_S2H_S2H_EEEvvEEEEvNT_6ParamsE)
        .other          _ZN7cutlass13device_kernelINS_4conv6kernel13ConvUniversalINS1_16ConvProblemShapeILNS1_8OperatorE1ELi2EEENS1_10collective14CollectiveConvINS1_47MainloopSm100TmaUmmaWarpSpecializedImplicitGemmILS5_1ELi13ELi2ELi1ELi2EN4cute5tupleIJNSA_1CILi2EEENSC_ILi1EEESE_EEEEENSB_IJNSC_ILi128EEESH_NSB_IJNSC_ILi64EEEEEEEEENS_10bfloat16_tESL_NSA_8TiledMMAINSA_8MMA_AtomIJNSA_26SM100_MMA_F16BF16_2x1SM_SSISL_SL_fLi128ELi128ELNSA_4UMMA5MajorE0ELSQ_1ELNSP_7ScaleInE0ELSR_0EEEEEENSA_6LayoutINSB_IJSE_SE_SE_EEENSB_IJNSC_ILi0EEESW_SW_EEEEENSB_IJNSA_10UnderscoreESZ_SZ_EEEEENS7_6detail27Sm100ImplicitGemmTileTraitsINSA_25SM100_TMA_2SM_LOAD_IM2COLENSA_14ComposedLayoutINSA_7SwizzleILi3ELi4ELi3EEENSA_18smem_ptr_flag_bitsILi16EEENSU_INSB_IJNSC_ILi8EEESI_EEENSB_IJSI_SE_EEEEEEEvEENS13_INSA_18SM100_TMA_2SM_LOADENS15_IS17_S19_NSU_INSB_IJSI_S1A_EEENSB_IJSE_SI_EEEEEEEvEEEENS_8epilogue10collective18CollectiveEpilogueINS1N_23Sm100TmaWarpSpecializedILi4ELi2ELi16ELb1ELb0EEEJNSB_IJSI_SH_SJ_EEENSB_IJNSU_ISI_SE_EENSU_INSB_IJNSC_ILi16EEESD_EEES1I_EEEEESL_NSB_IJNSB_IJlllEEESE_SW_EEESL_S1Z_NS1N_6fusion15FusionCallbacksIS1R_NS20_17LinearCombinationISL_fSL_fLNS_15FloatRoundStyleE2EEES1S_S1X_JEEENSA_5SM1004TMEM4LOAD26SM100_TMEM_LOAD_32dp32b16xENSA_20SM90_TMA_LOAD_IM2COLENS15_INS16_ILi1ELi4ELi3EEES19_NSU_INSB_IJS1A_S1U_EEENSB_IJS1U_SE_EEEEEEENSA_39AutoVectorizingCopyWithAssumedAlignmentILi128EEENSA_21SM90_TMA_STORE_IM2COLES2F_S2H_S2H_EEEvvEEEEvNT_6ParamsE,@"STO_CUDA_ENTRY STV_DEFAULT"
_ZN7cutlass13device_kernelINS_4conv6kernel13ConvUniversalINS1_16ConvProblemShapeILNS1_8OperatorE1ELi2EEENS1_10collective14CollectiveConvINS1_47MainloopSm100TmaUmmaWarpSpecializedImplicitGemmILS5_1ELi13ELi2ELi1ELi2EN4cute5tupleIJNSA_1CILi2EEENSC_ILi1EEESE_EEEEENSB_IJNSC_ILi128EEESH_NSB_IJNSC_ILi64EEEEEEEEENS_10bfloat16_tESL_NSA_8TiledMMAINSA_8MMA_AtomIJNSA_26SM100_MMA_F16BF16_2x1SM_SSISL_SL_fLi128ELi128ELNSA_4UMMA5MajorE0ELSQ_1ELNSP_7ScaleInE0ELSR_0EEEEEENSA_6LayoutINSB_IJSE_SE_SE_EEENSB_IJNSC_ILi0EEESW_SW_EEEEENSB_IJNSA_10UnderscoreESZ_SZ_EEEEENS7_6detail27Sm100ImplicitGemmTileTraitsINSA_25SM100_TMA_2SM_LOAD_IM2COLENSA_14ComposedLayoutINSA_7SwizzleILi3ELi4ELi3EEENSA_18smem_ptr_flag_bitsILi16EEENSU_INSB_IJNSC_ILi8EEESI_EEENSB_IJSI_SE_EEEEEEEvEENS13_INSA_18SM100_TMA_2SM_LOADENS15_IS17_S19_NSU_INSB_IJSI_S1A_EEENSB_IJSE_SI_EEEEEEEvEEEENS_8epilogue10collective18CollectiveEpilogueINS1N_23Sm100TmaWarpSpecializedILi4ELi2ELi16ELb1ELb0EEEJNSB_IJSI_SH_SJ_EEENSB_IJNSU_ISI_SE_EENSU_INSB_IJNSC_ILi16EEESD_EEES1I_EEEEESL_NSB_IJNSB_IJlllEEESE_SW_EEESL_S1Z_NS1N_6fusion15FusionCallbacksIS1R_NS20_17LinearCombinationISL_fSL_fLNS_15FloatRoundStyleE2EEES1S_S1X_JEEENSA_5SM1004TMEM4LOAD26SM100_TMEM_LOAD_32dp32b16xENSA_20SM90_TMA_LOAD_IM2COLENS15_INS16_ILi1ELi4ELi3EEES19_NSU_INSB_IJS1A_S1U_EEENSB_IJS1U_SE_EEEEEEENSA_39AutoVectorizingCopyWithAssumedAlignmentILi128EEENSA_21SM90_TMA_STORE_IM2COLES2F_S2H_S2H_EEEvvEEEEvNT_6ParamsE:
[----:B------:R-:W1:Y:S01]  /*0000*/  LDC R1, c[0x0][0x37c] ;  /* 0x0000df00ff017b82 */ /* 0x000e620000000800 */
[----:B------:R-:W2:Y:S01]  /*0010*/  S2R R55, SR_TID.X ;  /* 0x0000000000377919 */ /* 0x000ea20000002100 */
[----:B------:R-:W3:Y:S06]  /*0020*/  LDCU.64 UR8, c[0x0][0x890] ;  /* 0x00011200ff0877ac */ /* 0x000eec0008000a00 */
[----:B------:R-:W4:Y:S01]  /*0030*/  S2UR UR4, SR_CgaCtaId ;  /* 0x00000000000479c3 */ /* 0x000f220000008800 */
[----:B-1----:R-:W-:Y:S01]  /*0040*/  VIADD R1, R1, 0xfffffff8 ;  /* 0xfffffff801017836 */ /* 0x002fe20000000000 */
[----:B------:R-:W-:-:S02]  /*0050*/  PRMT R45, RZ, 0x7610, R45 ;  /* 0x00007610ff2d7816 */ /* 0x000fc4000000002d */
[----:B------:R-:W-:Y:S02]  /*0060*/  ELECT P1, URZ, PT ;  /* 0x0000000000ff782f */ /* 0x000fe40003820000 */
[----:B------:R-:W-:Y:S01]  /*0070*/  R2UR UR43, R1 ;  /* 0x00000000012b72ca */ /* 0x000fe200000e0000 */
[----:B---3--:R-:W-:-:S04]  /*0080*/  UISETP.NE.U32.AND UP0, UPT, UR8, URZ, UPT ;  /* 0x000000ff0800728c */ /* 0x008fc8000bf05070 */
[----:B------:R-:W-:Y:S02]  /*0090*/  UISETP.NE.AND.EX UP0, UPT, UR9, URZ, UPT, UP0 ;  /* 0x000000ff0900728c */ /* 0x000fe4000bf05300 */
[----:B----4-:R-:W-:Y:S02]  /*00a0*/  ULOP3.LUT UR38, UR4, 0x1, URZ, 0xc0, !UPT ;  /* 0x0000000104267892 */ /* 0x010fe4000f8ec0ff */
[----:B------:R-:W-:Y:S01]  /*00b0*/  ULOP3.LUT UR37, UR4, 0x1, URZ, 0x3c, !UPT ;  /* 0x0000000104257892 */ /* 0x000fe2000f8e3cff */
[----:B--2---:R-:W-:-:S05]  /*00c0*/  SHF.R.U32.HI R46, RZ, 0x5, R55 ;  /* 0x00000005ff2e7819 */ /* 0x004fca0000011637 */
[----:B------:R-:W1:Y:S02]  /*00d0*/  SHFL.IDX PT, R0, R46, RZ, 0x1f ;  /* 0x00001fff2e007589 */ /* 0x000e6400000e0000 */
[----:B-1----:R-:W-:Y:S01]  /*00e0*/  R2UR UR18, R0 ;  /* 0x00000000001272ca */ /* 0x002fe200000e0000 */
[----:B------:R-:W-:-:S14]  /*00f0*/  BRA.U UP0, `(.L_x_0) ;  /* 0x0000000100307547 */ /* 0x000fdc000b800000 */
[----:B------:R-:W1:Y:S02]  /*0100*/  LDCU.64 UR4, c[0x0][0x888] ;  /* 0x00011100ff0477ac */ /* 0x000e640008000a00 */
[----:B-1----:R-:W-:-:S04]  /*0110*/  UISETP.NE.U32.AND UP0, UPT, UR4, URZ, UPT ;  /* 0x000000ff0400728c */ /* 0x002fc8000bf05070 */
[----:B------:R-:W-:-:S09]  /*0120*/  UISETP.NE.AND.EX UP0, UPT, UR5, URZ, UPT, UP0 ;  /* 0x000000ff0500728c */ /* 0x000fd2000bf05300 */
[----:B------:R-:W-:Y:S05]  /*0130*/  BRA.U !UP0, `(.L_x_1) ;  /* 0x0000000108147547 */ /* 0x000fea000b800000 */
[----:B------:R-:W1:Y:S01]  /*0140*/  LDC.64 R2, c[0x0][0x888] ;  /* 0x00022200ff027b82 */ /* 0x000e620000000a00 */
[----:B------:R-:W1:Y:S02]  /*0150*/  LDCU.64 UR4, c[0x0][0x358] ;  /* 0x00006b00ff0477ac */ /* 0x000e640008000a00 */
[----:B-1----:R1:W5:Y:S01]  /*0160*/  LDG.E R27, desc[UR4][R2.64] ;  /* 0x00000004021b7981 */ /* 0x002362000c1e1900 */
[----:B------:R-:W-:Y:S01]  /*0170*/  HFMA2 R45, -RZ, RZ, 0, 5.9604644775390625e-08 ;  /* 0x00000001ff2d7431 */ /* 0x000fe200000001ff */
[----:B------:R-:W-:Y:S05]  /*0180*/  BRA `(.L_x_0) ;  /* 0x00000000000c7947 */ /* 0x000fea0003800000 */
.L_x_1:
[----:B------:R-:W1:Y:S01]  /*0190*/  LDCU UR4, c[0x0][0x880] ;  /* 0x00011000ff0477ac */ /* 0x000e620008000800 */
[----:B------:R-:W-:Y:S01]  /*01a0*/  HFMA2 R45, -RZ, RZ, 0, 5.9604644775390625e-08 ;  /* 0x00000001ff2d7431 */ /* 0x000fe200000001ff */
[----:B-1----:R-:W-:-:S07]  /*01b0*/  MOV R27, UR4 ;  /* 0x00000004001b7c02 */ /* 0x002fce0008000f00 */
.L_x_0:
[----:B------:R-:W2:Y:S02]  /*01c0*/  LDCU.64 UR4, c[0x0][0x8b0] ;  /* 0x00011600ff0477ac */ /* 0x000ea40008000a00 */
[----:B--2---:R-:W-:-:S04]  /*01d0*/  UISETP.NE.U32.AND UP0, UPT, UR4, URZ, UPT ;  /* 0x000000ff0400728c */ /* 0x004fc8000bf05070 */
[----:B------:R-:W-:-:S09]  /*01e0*/  UISETP.NE.AND.EX UP0, UPT, UR5, URZ, UPT, UP0 ;  /* 0x000000ff0500728c */ /* 0x000fd2000bf05300 */
[----:B------:R-:W-:Y:S05]  /*01f0*/  BRA.U UP0, `(.L_x_2) ;  /* 0x0000000100287547 */ /* 0x000fea000b800000 */
[----:B------:R-:W2:Y:S02]  /*0200*/  LDCU.64 UR4, c[0x0][0x8a8] ;  /* 0x00011500ff0477ac */ /* 0x000ea40008000a00 */
[----:B--2---:R-:W-:-:S04]  /*0210*/  UISETP.NE.U32.AND UP0, UPT, UR4, URZ, UPT ;  /* 0x000000ff0400728c */ /* 0x004fc8000bf05070 */
[----:B------:R-:W-:-:S09]  /*0220*/  UISETP.NE.AND.EX UP0, UPT, UR5, URZ, UPT, UP0 ;  /* 0x000000ff0500728c */ /* 0x000fd2000bf05300 */
[----:B------:R-:W-:Y:S05]  /*0230*/  BRA.U !UP0, `(.L_x_3) ;  /* 0x0000000108107547 */ /* 0x000fea000b800000 */
[----:B------:R-:W2:Y:S01]  /*0240*/  LDC.64 R24, c[0x0][0x8a8] ;  /* 0x00022a00ff187b82 */ /* 0x000ea20000000a00 */
[----:B------:R-:W2:Y:S02]  /*0250*/  LDCU.64 UR4, c[0x0][0x358] ;  /* 0x00006b00ff0477ac */ /* 0x000ea40008000a00 */
[----:B--2---:R2:W5:Y:S01]  /*0260*/  LDG.E R24, desc[UR4][R24.64] ;  /* 0x0000000418187981 */ /* 0x004562000c1e1900 */
[----:B------:R-:W-:Y:S05]  /*0270*/  BRA `(.L_x_2) ;  /* 0x0000000000087947 */ /* 0x000fea0003800000 */
.L_x_3:
[----:B------:R-:W2:Y:S02]  /*0280*/  LDCU UR4, c[0x0][0x8a0] ;  /* 0x00011400ff0477ac */ /* 0x000ea40008000800 */
[----:B--2---:R-:W-:Y:S02]  /*0290*/  MOV R24, UR4 ;  /* 0x0000000400187c02 */ /* 0x004fe40008000f00 */
.L_x_2:
[----:B------:R-:W-:Y:S01]  /*02a0*/  IMAD.U32 R0, RZ, RZ, UR18 ;  /* 0x00000012ff007e24 */ /* 0x000fe2000f8e00ff */
[----:B------:R-:W-:Y:S04]  /*02b0*/  BSSY.RECONVERGENT B0, `(.L_x_4) ;  /* 0x000000c000007945 */ /* 0x000fe80003800200 */
[C---:B------:R-:W-:Y:S02]  /*02c0*/  ISETP.NE.OR P2, PT, R0.reuse, 0x1, !P1 ;  /* 0x000000010000780c */ /* 0x040fe40004f45670 */
[----:B------:R-:W-:-:S11]  /*02d0*/  ISETP.NE.OR P0, PT, R0, 0x3, !P1 ;  /* 0x000000030000780c */ /* 0x000fd60004f05670 */
[----:B------:R-:W-:Y:S05]  /*02e0*/  @P2 BRA `(.L_x_5) ;  /* 0x0000000000202947 */ /* 0x000fea0003800000 */
[----:B------:R-:W3:Y:S02]  /*02f0*/  LDCU.64 UR4, c[0x0][0x348] ;  /* 0x00006900ff0477ac */ /* 0x000ee40008000a00 */
[----:B---3--:R-:W-:Y:S02]  /*0300*/  UIADD3 UR6, UP1, UPT, UR4, 0x80, URZ ;  /* 0x0000008004067890 */ /* 0x008fe4000ff3e0ff */
[----:B------:R-:W-:Y:S02]  /*0310*/  UIADD3 UR4, UP0, UPT, UR4, 0x180, URZ ;  /* 0x0000018004047890 */ /* 0x000fe4000ff1e0ff */
[----:B------:R-:W-:Y:S02]  /*0320*/  UIADD3.X UR7, UPT, UPT, URZ, UR5, URZ, UP1, !UPT ;  /* 0x00000005ff077290 */ /* 0x000fe40008ffe4ff */
[----:B------:R-:W-:-:S07]  /*0330*/  UIADD3.X UR5, UPT, UPT, URZ, UR5, URZ, UP0, !UPT ;  /* 0x00000005ff057290 */ /* 0x000fce00087fe4ff */
[----:B------:R3:W-:Y:S02]  /*0340*/  UTMACCTL.PF [UR6] ;  /* 0x00000000060079b9 */ /* 0x0007e40008040000 */
[----:B------:R3:W-:Y:S02]  /*0350*/  UTMACCTL.PF [UR4] ;  /* 0x00000000040079b9 */ /* 0x0007e40008040000 */
[----:B---3--:R-:W-:Y:S01]  /*0360*/  NOP ;  /* 0x0000000000007918 */ /* 0x008fe20000000000 */
.L_x_5:
[----:B------:R-:W-:Y:S05]  /*0370*/  BSYNC.RECONVERGENT B0 ;  /* 0x0000000000007941 */ /* 0x000fea0003800200 */
.L_x_4:
[----:B------:R-:W-:Y:S04]  /*0380*/  BSSY.RECONVERGENT B0, `(.L_x_6) ;  /* 0x000000a000007945 */ /* 0x000fe80003800200 */
        /* <DEDUP_REMOVED lines=9> */
.L_x_7:
[----:B------:R-:W-:Y:S05]  /*0420*/  BSYNC.RECONVERGENT B0 ;  /* 0x0000000000007941 */ /* 0x000fea0003800200 */
.L_x_6:
[----:B------:R-:W3:Y:S01]  /*0430*/  LDCU.64 UR4, c[0x0][0x888] ;  /* 0x00011100ff0477ac */ /* 0x000ee20008000a00 */
[----:B------:R-:W-:Y:S02]  /*0440*/  UISETP.EQ.U32.AND UP2, UPT, UR8, URZ, UPT ;  /* 0x000000ff0800728c */ /* 0x000fe4000bf42070 */
[----:B------:R-:W-:Y:S02]  /*0450*/  UPLOP3.LUT UP3, UPT, UPT, UPT, UPT, 0x80, 0x8 ;  /* 0x000000000008789c */ /* 0x000fe40003f6f070 */
[----:B---3--:R-:W-:-:S04]  /*0460*/  UISETP.NE.U32.AND UP0, UPT, UR4, URZ, UPT ;  /* 0x000000ff0400728c */ /* 0x008fc8000bf05070 */
[----:B------:R-:W-:-:S04]  /*0470*/  UISETP.NE.AND.EX UP1, UPT, UR5, URZ, UPT, UP0 ;  /* 0x000000ff0500728c */ /* 0x000fc8000bf25300 */
[----:B------:R-:W-:-:S04]  /*0480*/  UISETP.EQ.OR.EX UP4, UPT, UR9, URZ, !UP1, UP2 ;  /* 0x000000ff0900728c */ /* 0x000fc8000cf82720 */
[----:B------:R-:W-:-:S06]  /*0490*/  UP2UR UR4, UPR, URZ, 0x10 ;  /* 0x00000010ff047883 */ /* 0x000fcc0008000000 */
[----:B------:R-:W-:Y:S01]  /*04a0*/  MOV R49, UR4 ;  /* 0x0000000400317c02 */ /* 0x000fe20008000f00 */
[----:B------:R-:W-:Y:S06]  /*04b0*/  BRA.U !UP4, `(.L_x_8) ;  /* 0x000000010c207547 */ /* 0x000fec000b800000 */
[----:B------:R-:W-:Y:S01]  /*04c0*/  UISETP.NE.U32.AND UP2, UPT, UR8, URZ, UPT ;  /* 0x000000ff0800728c */ /* 0x000fe2000bf45070 */
[----:B-----5:R-:W-:Y:S01]  /*04d0*/  FSETP.NEU.AND P0, PT, R27, RZ, PT ;  /* 0x000000ff1b00720b */ /* 0x020fe20003f0d000 */
[----:B------:R-:W-:Y:S02]  /*04e0*/  USEL UR4, URZ, 0xffffffff, UP1 ;  /* 0xffffffffff047887 */ /* 0x000fe40008800000 */
[----:B------:R-:W-:-:S10]  /*04f0*/  UISETP.NE.AND.EX UP2, UPT, UR9, URZ, UPT, UP2 ;  /* 0x000000ff0900728c */ /* 0x000fd4000bf45320 */
[----:B------:R-:W-:Y:S01]  /*0500*/  VOTEU.ANY UP0, P0 ;  /* 0x0000000000ff7886 */ /* 0x000fe20000000100 */
[----:B------:R-:W-:-:S04]  /*0510*/  @!UP2 USEL UR4, URZ, 0xffffffff, UP0 ;  /* 0xffffffffff04a887 */ /* 0x000fc80008000000 */
[----:B------:R-:W-:-:S04]  /*0520*/  ULOP3.LUT UR4, UR4, 0x1, URZ, 0xc0, !UPT ;  /* 0x0000000104047892 */ /* 0x000fc8000f8ec0ff */
[----:B------:R-:W-:-:S11]  /*0530*/  UISETP.NE.U32.AND UP3, UPT, UR4, 0x1, UPT ;  /* 0x000000010400788c */ /* 0x000fd6000bf65070 */
.L_x_8:
[----:B------:R-:W3:Y:S01]  /*0540*/  SHFL.IDX PT, R0, R46, RZ, 0x1f ;  /* 0x00001fff2e007589 */ /* 0x000ee200000e0000 */
[----:B------:R-:W-:Y:S02]  /*0550*/  UISETP.NE.AND UP5, UPT, UR18, 0x2, UPT ;  /* 0x000000021200788c */ /* 0x000fe4000bfa5270 */
[----:B------:R-:W-:Y:S02]  /*0560*/  UISETP.NE.AND UP0, UPT, UR18, 0x2, UPT ;  /* 0x000000021200788c */ /* 0x000fe4000bf05270 */
[----:B------:R-:W-:Y:S02]  /*0570*/  UISETP.NE.OR UP2, UPT, UR38, URZ, UP5 ;  /* 0x000000ff2600728c */ /* 0x000fe4000af45670 */
[----:B------:R-:W-:-:S04]  /*0580*/  USEL UR67, URZ, 0x1, UP0 ;  /* 0x00000001ff437887 */ /* 0x000fc80008000000 */
[----:B------:R-:W-:Y:S02]  /*0590*/  PLOP3.LUT P3, PT, P1, PT, UP2, 0xae, 0xea ;  /* 0x0000000000ea781c */ /* 0x000fe40000f6f52e */
[----:B---3--:R-:W-:-:S13]  /*05a0*/  ISETP.NE.AND P0, PT, R0, RZ, PT ;  /* 0x000000ff0000720c */ /* 0x008fda0003f05270 */
[----:B------:R-:W-:Y:S05]  /*05b0*/  @P0 BRA `(.L_x_9) ;  /* 0x00000000009c0947 */ /* 0x000fea0003800000 */
[----:B------:R-:W-:Y:S01]  /*05c0*/  ELECT P0, URZ, PT ;  /* 0x0000000000ff782f */ /* 0x000fe20003800000 */
[----:B------:R-:W-:-:S12]  /*05d0*/  BSSY.RECONVERGENT B0, `(.L_x_9) ;  /* 0x0000025000007945 */ /* 0x000fd80003800200 */
[----:B------:R-:W-:Y:S05]  /*05e0*/  @!P0 BRA `(.L_x_10) ;  /* 0x00000000008c8947 */ /* 0x000fea0003800000 */
[----:B------:R-:W3:Y:S01]  /*05f0*/  S2UR UR5, SR_CgaCtaId ;  /* 0x00000000000579c3 */ /* 0x000ee20000008800 */
[----:B------:R-:W-:Y:S01]  /*0600*/  UMOV UR4, 0x400 ;  /* 0x0000040000047882 */ /* 0x000fe20000000000 */
[----:B------:R-:W-:Y:S02]  /*0610*/  UMOV UR6, 0x1 ;  /* 0x0000000100067882 */ /* 0x000fe40000000000 */
[----:B------:R-:W-:-:S04]  /*0620*/  UIADD3 UR6, UPT, UPT, -UR6, 0x100000, URZ ;  /* 0x0010000006067890 */ /* 0x000fc8000fffe1ff */
[----:B------:R-:W-:Y:S02]  /*0630*/  USHF.L.U32 UR7, UR6, 0xb, URZ ;  /* 0x0000000b06077899 */ /* 0x000fe400080006ff */
[----:B------:R-:W-:Y:S02]  /*0640*/  USHF.L.U32 UR6, UR6, 0x1, URZ ;  /* 0x0000000106067899 */ /* 0x000fe400080006ff */
[----:B---3--:R-:W-:Y:S01]  /*0650*/  ULEA UR4, UR5, UR4, 0x18 ;  /* 0x0000000405047291 */ /* 0x008fe2000f8ec0ff */
[----:B------:R-:W3:Y:S11]  /*0660*/  FENCE.VIEW.ASYNC.S ;  /* 0x00000000000073c6 */ /* 0x000ef60000000000 */
[----:B---3--:R3:W4:Y:S01]  /*0670*/  SYNCS.EXCH.64 URZ, [UR4], UR6 ;  /* 0x0000000604ff75b2 */ /* 0x0087220008000100 */
[----:B------:R3:W1:Y:S01]  /*0680*/  SYNCS.EXCH.64 URZ, [UR4+0x68], UR6 ;  /* 0x0000680604ff75b2 */ /* 0x0006620008000100 */
        /* <DEDUP_REMOVED lines=23> */
[----:B------:R3:W1:Y:S02]  /*0800*/  SYNCS.EXCH.64 URZ, [UR4+0xc8], UR6 ;  /* 0x0000c80604ff75b2 */ /* 0x0006640008000100 */
[----:B---34-:R-:W-:Y:S01]  /*0810*/  NOP ;  /* 0x0000000000007918 */ /* 0x018fe20000000000 */
.L_x_10:
[----:B------:R-:W-:Y:S05]  /*0820*/  BSYNC.RECONVERGENT B0 ;  /* 0x0000000000007941 */ /* 0x000fea0003800200 */
.L_x_9:
[----:B------:R-:W3:Y:S01]  /*0830*/  SHFL.IDX PT, R0, R46, RZ, 0x1f ;  /* 0x00001fff2e007589 */ /* 0x000ee200000e0000 */
[----:B------:R-:W-:Y:S01]  /*0840*/  NOP ;  /* 0x0000000000007918 */ /* 0x000fe20000000000 */
[----:B---3--:R-:W-:-:S13]  /*0850*/  ISETP.NE.AND P0, PT, R0, 0x1, PT ;  /* 0x000000010000780c */ /* 0x008fda0003f05270 */
[----:B------:R-:W-:Y:S05]  /*0860*/  @P0 BRA `(.L_x_11) ;  /* 0x0000000000580947 */ /* 0x000fea0003800000 */
[----:B------:R-:W3:Y:S01]  /*0870*/  S2UR UR5, SR_CgaCtaId ;  /* 0x00000000000579c3 */ /* 0x000ee20000008800 */
[----:B------:R-:W-:Y:S01]  /*0880*/  UMOV UR4, 0x400 ;  /* 0x0000040000047882 */ /* 0x000fe20000000000 */
[----:B------:R-:W-:Y:S01]  /*0890*/  UMOV UR8, 0x20 ;  /* 0x0000002000087882 */ /* 0x000fe20000000000 */
[----:B------:R-:W-:Y:S01]  /*08a0*/  UMOV UR6, 0x80 ;  /* 0x0000008000067882 */ /* 0x000fe20000000000 */
[----:B------:R-:W-:-:S04]  /*08b0*/  UIADD3 UR8, UPT, UPT, -UR8, 0x100000, URZ ;  /* 0x0010000008087890 */ /* 0x000fc8000fffe1ff */
[----:B------:R-:W-:Y:S02]  /*08c0*/  USHF.L.U32 UR9, UR8, 0xb, URZ ;  /* 0x0000000b08097899 */ /* 0x000fe400080006ff */
[----:B------:R-:W-:Y:S02]  /*08d0*/  USHF.L.U32 UR8, UR8, 0x1, URZ ;  /* 0x0000000108087899 */ /* 0x000fe400080006ff */
[----:B------:R-:W-:-:S04]  /*08e0*/  UIADD3 UR6, UPT, UPT, -UR6, 0x100000, URZ ;  /* 0x0010000006067890 */ /* 0x000fc8000fffe1ff */
[----:B------:R-:W-:Y:S02]  /*08f0*/  USHF.L.U32 UR7, UR6, 0xb, URZ ;  /* 0x0000000b06077899 */ /* 0x000fe400080006ff */
[----:B------:R-:W-:Y:S01]  /*0900*/  USHF.L.U32 UR6, UR6, 0x1, URZ ;  /* 0x0000000106067899 */ /* 0x000fe200080006ff */
[----:B------:R-:W-:Y:S01]  /*0910*/  ELECT P0, URZ, PT ;  /* 0x0000000000ff782f */ /* 0x000fe20003800000 */
[----:B---3--:R-:W-:Y:S01]  /*0920*/  ULEA UR4, UR5, UR4, 0x18 ;  /* 0x0000000405047291 */ /* 0x008fe2000f8ec0ff */
[----:B------:R-:W3:Y:S11]  /*0930*/  FENCE.VIEW.ASYNC.S ;  /* 0x00000000000073c6 */ /* 0x000ef60000000000 */
[----:B---3--:R3:W4:Y:S01]  /*0940*/  SYNCS.EXCH.64 URZ, [UR4+0xd0], UR8 ;  /* 0x0000d00804ff75b2 */ /* 0x0087220008000100 */
[----:B------:R3:W1:Y:S01]  /*0950*/  SYNCS.EXCH.64 URZ, [UR4+0xf0], UR6 ;  /* 0x0000f00604ff75b2 */ /* 0x0006620008000100 */
[----:B------:R3:W1:Y:S01]  /*0960*/  SYNCS.EXCH.64 URZ, [UR4+0xd8], UR8 ;  /* 0x0000d80804ff75b2 */ /* 0x0006620008000100 */
[----:B------:R3:W1:Y:S01]  /*0970*/  SYNCS.EXCH.64 URZ, [UR4+0xf8], UR6 ;  /* 0x0000f80604ff75b2 */ /* 0x0006620008000100 */
[----:B------:R3:W1:Y:S01]  /*0980*/  SYNCS.EXCH.64 URZ, [UR4+0xe0], UR8 ;  /* 0x0000e00804ff75b2 */ /* 0x0006620008000100 */
[----:B------:R3:W1:Y:S01]  /*0990*/  SYNCS.EXCH.64 URZ, [UR4+0x100], UR6 ;  /* 0x0001000604ff75b2 */ /* 0x0006620008000100 */
[----:B------:R3:W1:Y:S01]  /*09a0*/  SYNCS.EXCH.64 URZ, [UR4+0xe8], UR8 ;  /* 0x0000e80804ff75b2 */ /* 0x0006620008000100 */
[----:B------:R3:W1:Y:S01]  /*09b0*/  SYNCS.EXCH.64 URZ, [UR4+0x108], UR6 ;  /* 0x0001080604ff75b2 */ /* 0x0006620008000100 */
[----:B------:R-:W-:Y:S01]  /*09c0*/  NOP ;  /* 0x0000000000007918 */ /* 0x000fe20000000000 */
.L_x_11:
[----:B------:R-:W2:Y:S01]  /*09d0*/  SHFL.IDX PT, R0, R46, RZ, 0x1f ;  /* 0x00001fff2e007589 */ /* 0x000ea200000e0000 */
[----:B------:R-:W-:Y:S01]  /*09e0*/  NOP ;  /* 0x0000000000007918 */ /* 0x000fe20000000000 */
[----:B--2---:R-:W-:-:S13]  /*09f0*/  ISETP.NE.AND P0, PT, R0, 0x3, PT ;  /* 0x000000030000780c */ /* 0x004fda0003f05270 */
[----:B------:R-:W-:Y:S05]  /*0a00*/  @P0 BRA `(.L_x_12) ;  /* 0x0000000000300947 */ /* 0x000fea0003800000 */
[----:B------:R-:W2:Y:S01]  /*0a10*/  S2UR UR5, SR_CgaCtaId ;  /* 0x00000000000579c3 */ /* 0x000ea20000008800 */
[----:B---3--:R-:W-:Y:S01]  /*0a20*/  UMOV UR4, 0x400 ;  /* 0x0000040000047882 */ /* 0x008fe20000000000 */
[----:B------:R-:W-:Y:S01]  /*0a30*/  UMOV UR6, 0x20 ;  /* 0x0000002000067882 */ /* 0x000fe20000000000 */
[----:B------:R-:W-:Y:S01]  /*0a40*/  ELECT P0, URZ, PT ;  /* 0x0000000000ff782f */ /* 0x000fe20003800000 */
[----:B------:R-:W-:-:S04]  /*0a50*/  UIADD3 UR6, UPT, UPT, -UR6, 0x100000, URZ ;  /* 0x0010000006067890 */ /* 0x000fc8000fffe1ff */
[----:B------:R-:W-:Y:S02]  /*0a60*/  USHF.L.U32 UR7, UR6, 0xb, URZ ;  /* 0x0000000b06077899 */ /* 0x000fe400080006ff */
[----:B------:R-:W-:Y:S02]  /*0a70*/  USHF.L.U32 UR6, UR6, 0x1, URZ ;  /* 0x0000000106067899 */ /* 0x000fe400080006ff */
[----:B--2---:R-:W-:Y:S01]  /*0a80*/  ULEA UR4, UR5, UR4, 0x18 ;  /* 0x0000000405047291 */ /* 0x004fe2000f8ec0ff */
[----:B------:R-:W2:Y:S11]  /*0a90*/  FENCE.VIEW.ASYNC.S ;  /* 0x00000000000073c6 */ /* 0x000eb60000000000 */
[----:B--2---:R2:W3:Y:S01]  /*0aa0*/  SYNCS.EXCH.64 URZ, [UR4+0x110], UR6 ;  /* 0x0001100604ff75b2 */ /* 0x0044e20008000100 */
[----:B------:R2:W1:Y:S01]  /*0ab0*/  SYNCS.EXCH.64 URZ, [UR4+0x118], UR6 ;  /* 0x0001180604ff75b2 */ /* 0x0004620008000100 */
[----:B------:R-:W-:Y:S01]  /*0ac0*/  NOP ;  /* 0x0000000000007918 */ /* 0x000fe20000000000 */
.L_x_12:
[----:B------:R-:W4:Y:S01]  /*0ad0*/  SHFL.IDX PT, R0, R46, RZ, 0x1f ;  /* 0x00001fff2e007589 */ /* 0x000f2200000e0000 */
[----:B------:R-:W-:Y:S01]  /*0ae0*/  NOP ;  /* 0x0000000000007918 */ /* 0x000fe20000000000 */
[----:B----4-:R-:W-:-:S13]  /*0af0*/  ISETP.NE.AND P0, PT, R0, 0x4, PT ;  /* 0x000000040000780c */ /* 0x010fda0003f05270 */
[----:B------:R-:W-:Y:S05]  /*0b00*/  @P0 BRA `(.L_x_13) ;  /* 0x0000000000440947 */ /* 0x000fea0003800000 */
[----:B------:R-:W4:Y:S01]  /*0b10*/  S2UR UR5, SR_CgaCtaId ;  /* 0x00000000000579c3 */ /* 0x000f220000008800 */
[----:B--23--:R-:W-:Y:S01]  /*0b20*/  UMOV UR4, 0x1e0 ;  /* 0x000001e000047882 */ /* 0x00cfe20000000000 */
[----:B------:R-:W-:Y:S01]  /*0b30*/  UMOV UR6, 0x400 ;  /* 0x0000040000067882 */ /* 0x000fe20000000000 */
[----:B------:R-:W-:Y:S01]  /*0b40*/  USEL UR4, UR4, 0x1a0, UP3 ;  /* 0x000001a004047887 */ /* 0x000fe20009800000 */
[----:B------:R-:W-:Y:S01]  /*0b50*/  UMOV UR8, 0x1 ;  /* 0x0000000100087882 */ /* 0x000fe20000000000 */
[----:B------:R-:W-:Y:S01]  /*0b60*/  ELECT P0, URZ, PT ;  /* 0x0000000000ff782f */ /* 0x000fe20003800000 */
[----:B------:R-:W-:-:S04]  /*0b70*/  UIADD3 UR8, UPT, UPT, -UR8, 0x100000, URZ ;  /* 0x0010000008087890 */ /* 0x000fc8000fffe1ff */
[----:B------:R-:W-:Y:S02]  /*0b80*/  USHF.L.U32 UR9, UR8, 0xb, URZ ;  /* 0x0000000b08097899 */ /* 0x000fe400080006ff */
[----:B------:R-:W-:Y:S02]  /*0b90*/  USHF.L.U32 UR8, UR8, 0x1, URZ ;  /* 0x0000000108087899 */ /* 0x000fe400080006ff */
[----:B----4-:R-:W-:Y:S02]  /*0ba0*/  ULEA UR6, UR5, UR6, 0x18 ;  /* 0x0000000605067291 */ /* 0x010fe4000f8ec0ff */
[----:B------:R-:W-:-:S04]  /*0bb0*/  UIADD3 UR4, UPT, UPT, -UR4, 0x100000, URZ ;  /* 0x0010000004047890 */ /* 0x000fc8000fffe1ff */
[----:B------:R-:W-:Y:S02]  /*0bc0*/  USHF.L.U32 UR5, UR4, 0xb, URZ ;  /* 0x0000000b04057899 */ /* 0x000fe400080006ff */
[----:B------:R-:W-:Y:S01]  /*0bd0*/  USHF.L.U32 UR4, UR4, 0x1, URZ ;  /* 0x0000000104047899 */ /* 0x000fe200080006ff */
[----:B------:R-:W2:Y:S03]  /*0be0*/  FENCE.VIEW.ASYNC.S ;  /* 0x00000000000073c6 */ /* 0x000ea60000000000 */
[----:B--2---:R4:W2:Y:S08]  /*0bf0*/  SYNCS.EXCH.64 URZ, [UR6+0x120], UR8 ;  /* 0x0001200806ff75b2 */ /* 0x0048b00008000100 */
[----:B------:R4:W3:Y:S02]  /*0c00*/  SYNCS.EXCH.64 URZ, [UR6+0x128], UR4 ;  /* 0x0001280406ff75b2 */ /* 0x0008e40008000100 */
[----:B----4-:R-:W-:Y:S01]  /*0c10*/  NOP ;  /* 0x0000000000007918 */ /* 0x010fe20000000000 */
.L_x_13:
[----:B------:R-:W4:Y:S01]  /*0c20*/  SHFL.IDX PT, R0, R46, RZ, 0x1f ;  /* 0x00001fff2e007589 */ /* 0x000f2200000e0000 */
[----:B------:R-:W-:Y:S01]  /*0c30*/  ISETP.NE.OR P1, PT, RZ, UR18, !P1 ;  /* 0x00000012ff007c0c */ /* 0x000fe2000cf25670 */
[----:B------:R-:W-:Y:S01]  /*0c40*/  NOP ;  /* 0x0000000000007918 */ /* 0x000fe20000000000 */
[----:B----4-:R-:W-:-:S13]  /*0c50*/  ISETP.NE.AND P0, PT, R0, 0x5, PT ;  /* 0x000000050000780c */ /* 0x010fda0003f05270 */
[----:B------:R-:W-:Y:S05]  /*0c60*/  @P0 BRA `(.L_x_14) ;  /* 0x0000000000480947 */ /* 0x000fea0003800000 */
[----:B------:R-:W4:Y:S01]  /*0c70*/  S2UR UR5, SR_CgaCtaId ;  /* 0x00000000000579c3 */ /* 0x000f220000008800 */
[----:B--23--:R-:W-:Y:S01]  /*0c80*/  UMOV UR4, 0x400 ;  /* 0x0000040000047882 */ /* 0x00cfe20000000000 */
        /* <DEDUP_REMOVED lines=9> */
[----:B----4-:R-:W-:Y:S01]  /*0d20*/  ULEA UR4, UR5, UR4, 0x18 ;  /* 0x0000000405047291 */ /* 0x010fe2000f8ec0ff */
[----:B------:R-:W2:Y:S11]  /*0d30*/  FENCE.VIEW.ASYNC.S ;  /* 0x00000000000073c6 */ /* 0x000eb60000000000 */
[----:B--2---:R4:W2:Y:S01]  /*0d40*/  SYNCS.EXCH.64 URZ, [UR4+0x130], UR6 ;  /* 0x0001300604ff75b2 */ /* 0x0048a20008000100 */
[----:B------:R4:W3:Y:S01]  /*0d50*/  SYNCS.EXCH.64 URZ, [UR4+0x140], UR8 ;  /* 0x0001400804ff75b2 */ /* 0x0008e20008000100 */
[----:B------:R4:W1:Y:S01]  /*0d60*/  SYNCS.EXCH.64 URZ, [UR4+0x138], UR6 ;  /* 0x0001380604ff75b2 */ /* 0x0008620008000100 */
[----:B------:R4:W1:Y:S02]  /*0d70*/  SYNCS.EXCH.64 URZ, [UR4+0x148], UR8 ;  /* 0x0001480804ff75b2 */ /* 0x0008640008000100 */
[----:B----4-:R-:W-:Y:S01]  /*0d80*/  NOP ;  /* 0x0000000000007918 */ /* 0x010fe20000000000 */
.L_x_14:
[----:B--23--:R-:W2:Y:S01]  /*0d90*/  S2UR UR7, SR_CgaCtaId ;  /* 0x00000000000779c3 */ /* 0x00cea20000008800 */
[----:B------:R-:W-:Y:S01]  /*0da0*/  VOTEU.ALL UP0, P1 ;  /* 0x0000000000ff7886 */ /* 0x000fe20000800000 */
[----:B------:R-:W-:Y:S01]  /*0db0*/  UMOV UR4, 0x20 ;  /* 0x0000002000047882 */ /* 0x000fe20000000000 */
[----:B------:R-:W-:Y:S01]  /*0dc0*/  NOP ;  /* 0x0000000000007918 */ /* 0x000fe20000000000 */
[----:B-1----:R-:W-:Y:S01]  /*0dd0*/  LOP3.LUT R3, R55, 0x1f, RZ, 0xc0, !PT ;  /* 0x0000001f37037812 */ /* 0x002fe200078ec0ff */
[----:B------:R-:W-:Y:S01]  /*0de0*/  UISETP.NE.AND UP4, UPT, UR18, URZ, UPT ;  /* 0x000000ff1200728c */ /* 0x000fe2000bf85270 */
[----:B------:R-:W-:Y:S01]  /*0df0*/  @!UP0 UMOV UR6, 0x400 ;  /* 0x0000040000068882 */ /* 0x000fe20000000000 */
[----:B------:R-:W-:-:S04]  /*0e00*/  @!UP0 UIADD3 UR4, UPT, UPT, -UR4, 0x100000, URZ ;  /* 0x0010000004048890 */ /* 0x000fc8000fffe1ff */
[----:B------:R-:W-:Y:S02]  /*0e10*/  @!UP0 USHF.L.U32 UR5, UR4, 0xb, URZ ;  /* 0x0000000b04058899 */ /* 0x000fe400080006ff */
[----:B------:R-:W-:Y:S02]  /*0e20*/  @!UP0 USHF.L.U32 UR4, UR4, 0x1, URZ ;  /* 0x0000000104048899 */ /* 0x000fe400080006ff */
[----:B--2---:R-:W-:Y:S01]  /*0e30*/  @!UP0 ULEA UR6, UR7, UR6, 0x18 ;  /* 0x0000000607068291 */ /* 0x004fe2000f8ec0ff */
[----:B------:R-:W1:Y:S01]  /*0e40*/  LDCU UR7, c[0x0][0x36c] ;  /* 0x00006d80ff0777ac */ /* 0x000e620008000800 */
[----:B------:R-:W-:Y:S01]  /*0e50*/  VOTEU.ALL UP0, P1 ;  /* 0x0000000000ff7886 */ /* 0x000fe20000800000 */
[----:B------:R-:W2:Y:S09]  /*0e60*/  FENCE.VIEW.ASYNC.S ;  /* 0x00000000000073c6 */ /* 0x000eb20000000000 */
[----:B--2---:R2:W3:Y:S01]  /*0e70*/  @!UP0 SYNCS.EXCH.64 URZ, [UR6+0x150], UR4 ;  /* 0x0001500406ff85b2 */ /* 0x0044e20008000100 */
[----:B-1----:R-:W-:-:S09]  /*0e80*/  UISETP.EQ.U32.AND UP6, UPT, UR7, 0x1, UPT ;  /* 0x000000010700788c */ /* 0x002fd2000bfc2070 */
[----:B--2---:R-:W-:Y:S05]  /*0e90*/  BRA.U !UP6, `(.L_x_15) ;  /* 0x000000010e087547 */ /* 0x004fea000b800000 */
[----:B---3--:R-:W-:Y:S01]  /*0ea0*/  UCGABAR_ARV ;  /* 0x00000000000079c7 */ /* 0x008fe20008000000 */
[----:B------:R-:W-:Y:S05]  /*0eb0*/  BRA `(.L_x_16) ;  /* 0x0000000000047947 */ /* 0x000fea0003800000 */
.L_x_15:
[----:B---3--:R-:W-:Y:S01]  /*0ec0*/  NOP ;  /* 0x0000000000007918 */ /* 0x008fe20000000000 */
.L_x_16:
[----:B------:R-:W1:Y:S01]  /*0ed0*/  S2UR UR22, SR_CTAID.X ;  /* 0x00000000001679c3 */ /* 0x000e620000002500 */
[----:B------:R-:W-:-:S05]  /*0ee0*/  CS2R.32 R48, SR_CgaSize ;  /* 0x0000000000307805 */ /* 0x000fca0000008a00 */
[----:B------:R-:W-:-:S05]  /*0ef0*/  IMAD R48, R48, -0xa0, RZ ;  /* 0xffffff6030307824 */ /* 0x000fca00078e02ff */
[----:B------:R-:W-:-:S14]  /*0f00*/  R2UR UR5, R48 ;  /* 0x00000000300572ca */ /* 0x000fdc00000e0000 */
[----:B------:R-:W2:Y:S01]  /*0f10*/  LDCU UR5, c[0x0][UR5+0x2b0] ;  /* 0x00005600050577ac */ /* 0x000ea20008000800 */
[----:B------:R-:W-:-:S05]  /*0f20*/  CS2R.32 R48, SR_CgaSize ;  /* 0x0000000000307805 */ /* 0x000fca0000008a00 */
[----:B------:R-:W-:-:S05]  /*0f30*/  IMAD R48, R48, -0xa0, RZ ;  /* 0xffffff6030307824 */ /* 0x000fca00078e02ff */
[----:B------:R-:W-:-:S14]  /*0f40*/  R2UR UR4, R48 ;  /* 0x00000000300472ca */ /* 0x000fdc00000e0000 */
[----:B------:R-:W3:Y:S01]  /*0f50*/  LDCU UR4, c[0x0][UR4+0x2b4] ;  /* 0x00005680040477ac */ /* 0x000ee20008000800 */
[----:B------:R-:W4:Y:S01]  /*0f60*/  S2UR UR20, SR_CTAID.Y ;  /* 0x00000000001479c3 */ /* 0x000f220000002600 */
[----:B------:R-:W-:-:S05]  /*0f70*/  CS2R.32 R48, SR_CgaSize ;  /* 0x0000000000307805 */ /* 0x000fca0000008a00 */
[----:B------:R-:W-:-:S05]  /*0f80*/  IMAD R48, R48, -0xa0, RZ ;  /* 0xffffff6030307824 */ /* 0x000fca00078e02ff */
[----:B------:R-:W-:-:S14]  /*0f90*/  R2UR UR7, R48 ;  /* 0x00000000300772ca */ /* 0x000fdc00000e0000 */
[----:B------:R-:W3:Y:S01]  /*0fa0*/  LDCU UR7, c[0x0][UR7+0x2a0] ;  /* 0x00005400070777ac */ /* 0x000ee20008000800 */
[----:B------:R-:W-:-:S05]  /*0fb0*/  CS2R.32 R48, SR_CgaSize ;  /* 0x0000000000307805 */ /* 0x000fca0000008a00 */
[----:B------:R-:W-:-:S05]  /*0fc0*/  IMAD R48, R48, -0xa0, RZ ;  /* 0xffffff6030307824 */ /* 0x000fca00078e02ff */
[----:B------:R-:W-:-:S14]  /*0fd0*/  R2UR UR8, R48 ;  /* 0x00000000300872ca */ /* 0x000fdc00000e0000 */
[----:B------:R-:W3:Y:S01]  /*0fe0*/  LDCU UR8, c[0x0][UR8+0x2a4] ;  /* 0x00005480080877ac */ /* 0x000ee20008000800 */
[----:B------:R-:W3:Y:S01]  /*0ff0*/  LDCU UR19, c[0x0][0xb24] ;  /* 0x00016480ff1377ac */ /* 0x000ee20008000800 */
[----:B------:R-:W3:Y:S01]  /*1000*/  LDCU UR39, c[0x0][0xb24] ;  /* 0x00016480ff2777ac */ /* 0x000ee20008000800 */
[----:B-1----:R-:W-:Y:S01]  /*1010*/  I2FP.F32.U32 R2, UR22 ;  /* 0x0000001600027c45 */ /* 0x002fe20008201000 */
[----:B------:R-:W1:Y:S04]  /*1020*/  LDCU UR24, c[0x0][0xb30] ;  /* 0x00016600ff1877ac */ /* 0x000e680008000800 */
[----:B--2---:R-:W-:Y:S01]  /*1030*/  FMUL R2, R2, UR5 ;  /* 0x0000000502027c20 */ /* 0x004fe20008400000 */
[----:B----4-:R-:W-:-:S05]  /*1040*/  I2FP.F32.U32 R0, UR20 ;  /* 0x0000001400007c45 */ /* 0x010fca0008201000 */
[----:B------:R-:W2:Y:S01]  /*1050*/  F2I.U32.TRUNC.NTZ R2, R2 ;  /* 0x0000000200027305 */ /* 0x000ea2000020f000 */
[----:B---3--:R-:W-:-:S07]  /*1060*/  FMUL R0, R0, UR4 ;  /* 0x0000000400007c20 */ /* 0x008fce0008400000 */
[----:B------:R-:W3:Y:S01]  /*1070*/  F2I.U32.TRUNC.NTZ R0, R0 ;  /* 0x0000000000007305 */ /* 0x000ee2000020f000 */
[----:B--2---:R-:W-:Y:S02]  /*1080*/  R2UR UR4, R2 ;  /* 0x00000000020472ca */ /* 0x004fe400000e0000 */
[----:B------:R-:W-:Y:S02]  /*1090*/  PRMT R2, RZ, 0x7610, R2 ;  /* 0x00007610ff027816 */ /* 0x000fe40000000002 */
[----:B---3--:R-:W-:Y:S02]  /*10a0*/  R2UR UR6, R0 ;  /* 0x00000000000672ca */ /* 0x008fe400000e0000 */
[----:B------:R-:W-:-:S07]  /*10b0*/  PRMT R0, RZ, 0x7610, R0 ;  /* 0x00007610ff007816 */ /* 0x000fce0000000000 */
[----:B------:R-:W-:-:S04]  /*10c0*/  UIADD3 UR5, UPT, UPT, -UR4, URZ, URZ ;  /* 0x000000ff04057290 */ /* 0x000fc8000fffe1ff */
[----:B------:R-:W-:Y:S02]  /*10d0*/  UIMAD UR5, UR7, UR5, UR22 ;  /* 0x00000005070572a4 */ /* 0x000fe4000f8e0216 */
[----:B------:R-:W-:-:S04]  /*10e0*/  UIADD3 UR4, UPT, UPT, -UR6, URZ, URZ ;  /* 0x000000ff06047290 */ /* 0x000fc8000fffe1ff */
[----:B------:R-:W-:Y:S01]  /*10f0*/  IMAD.U32 R48, RZ, RZ, UR5 ;  /* 0x00000005ff307e24 */ /* 0x000fe2000f8e00ff */
[----:B------:R-:W-:-:S06]  /*1100*/  UIMAD UR4, UR8, UR4, UR20 ;  /* 0x00000004080472a4 */ /* 0x000fcc000f8e0214 */
[----:B------:R-:W-:Y:S01]  /*1110*/  IMAD.U32 R47, RZ, RZ, UR4 ;  /* 0x00000004ff2f7e24 */ /* 0x000fe2000f8e00ff */
[----:B-1----:R-:W-:Y:S06]  /*1120*/  BRA.U UP4, `(.L_x_17) ;  /* 0x0000000104307547 */ /* 0x002fec000b800000 */
[----:B------:R-:W-:Y:S01]  /*1130*/  R2UR UR5, R47 ;  /* 0x000000002f0572ca */ /* 0x000fe200000e0000 */
[----:B------:R-:W-:Y:S01]  /*1140*/  UMOV UR7, 0x3 ;  /* 0x0000000300077882 */ /* 0x000fe20000000000 */
[----:B------:R-:W-:-:S11]  /*1150*/  R2UR UR4, R48 ;  /* 0x00000000300472ca */ /* 0x000fd600000e0000 */
[----:B------:R-:W-:-:S04]  /*1160*/  UISETP.NE.AND UP0, UPT, UR5, URZ, UPT ;  /* 0x000000ff0500728c */ /* 0x000fc8000bf05270 */
[----:B------:R-:W-:Y:S02]  /*1170*/  UISETP.LT.U32.OR UP0, UPT, UR4, 0x2, !UP0 ;  /* 0x000000020400788c */ /* 0x000fe4000c701470 */
[----:B------:R-:W-:Y:S02]  /*1180*/  ULOP3.LUT UR4, UR4, 0xfffffffe, URZ, 0xc0, !UPT ;  /* 0xfffffffe04047892 */ /* 0x000fe4000f8ec0ff */
[----:B------:R-:W-:Y:S02]  /*1190*/  USEL UR6, URZ, 0x1, !UP0 ;  /* 0x00000001ff067887 */ /* 0x000fe4000c000000 */
[----:B------:R-:W-:Y:S02]  /*11a0*/  USEL UR5, URZ, 0x2, !UP0 ;  /* 0x00000002ff057887 */ /* 0x000fe4000c000000 */
[----:B------:R-:W-:Y:S02]  /*11b0*/  USHF.L.U32 UR4, UR7, UR4, URZ ;  /* 0x0000000407047299 */ /* 0x000fe400080006ff */
[----:B------:R-:W-:-:S04]  /*11c0*/  UIADD3 UR5, UPT, UPT, UR6, UR5, URZ ;  /* 0x0000000506057290 */ /* 0x000fc8000fffe0ff */
[----:B------:R-:W-:Y:S02]  /*11d0*/  IMAD.U32 R0, RZ, RZ, UR4 ;  /* 0x00000004ff007e24 */ /* 0x000fe4000f8e00ff */
[----:B------:R-:W-:-:S07]  /*11e0*/  IMAD.U32 R2, RZ, RZ, UR5 ;  /* 0x00000005ff027e24 */ /* 0x000fce000f8e00ff */
.L_x_17:
[----:B------:R-:W1:Y:S01]  /*11f0*/  S2UR UR48, SR_CTAID.Z ;  /* 0x00000000003079c3 */ /* 0x000e620000002700 */
[----:B------:R-:W-:Y:S01]  /*1200*/  UISETP.GE.AND UP0, UPT, UR19, 0x1, UPT ;  /* 0x000000011300788c */ /* 0x000fe2000bf06270 */
[----:B------:R-:W-:-:S08]  /*1210*/  UMOV UR45, UR22 ;  /* 0x00000016002d7c82 */ /* 0x000fd00008000000 */
[----:B------:R-:W-:Y:S05]  /*1220*/  BRA.U !UP0, `(.L_x_18) ;  /* 0x0000000108d47547 */ /* 0x000fea000b800000 */
[----:B------:R-:W2:Y:S01]  /*1230*/  LDCU.128 UR12, c[0x0][0xb10] ;  /* 0x00016200ff0c77ac */ /* 0x000ea20008000c00 */
[----:B------:R-:W3:Y:S01]  /*1240*/  LDCU UR21, c[0x0][0xb0c] ;  /* 0x00016180ff1577ac */ /* 0x000ee20008000800 */
[----:B------:R-:W4:Y:S01]  /*1250*/  LDCU UR6, c[0x0][0x370] ;  /* 0x00006e00ff0677ac */ /* 0x000f220008000800 */
[----:B------:R-:W1:Y:S01]  /*1260*/  LDCU UR7, c[0x0][0x374] ;  /* 0x00006e80ff0777ac */ /* 0x000e620008000800 */
[----:B------:R-:W1:Y:S01]  /*1270*/  LDCU UR23, c[0x0][0xb20] ;  /* 0x00016400ff1777ac */ /* 0x000e620008000800 */
[----:B--2---:R-:W-:Y:S02]  /*1280*/  UIMAD.WIDE.U32 UR4, UR22, UR12, URZ ;  /* 0x0000000c160472a5 */ /* 0x004fe4000f8e00ff */
[----:B---3--:R-:W-:Y:S01]  /*1290*/  UISETP.NE.AND UP0, UPT, UR21, 0x1, UPT ;  /* 0x000000011500788c */ /* 0x008fe2000bf05270 */
[----:B------:R-:W2:Y:S01]  /*12a0*/  LDCU.64 UR8, c[0x0][0xb28] ;  /* 0x00016500ff0877ac */ /* 0x000ea20008000a00 */
[----:B----4-:R-:W-:-:S03]  /*12b0*/  UIMAD.WIDE.U32 UR10, UR6, UR12, URZ ;  /* 0x0000000c060a72a5 */ /* 0x010fc6000f8e00ff */
[----:B------:R-:W-:Y:S01]  /*12c0*/  UMOV UR4, UR5 ;  /* 0x0000000500047c82 */ /* 0x000fe20008000000 */
[----:B------:R-:W-:Y:S02]  /*12d0*/  UISETP.NE.AND UP2, UPT, UR19, 0x1, UPT ;  /* 0x000000011300788c */ /* 0x000fe4000bf45270 */
[----:B------:R-:W-:Y:S01]  /*12e0*/  USHF.R.U32.HI UR4, URZ, UR13, UR4 ;  /* 0x0000000dff047299 */ /* 0x000fe20008011604 */
[----:B------:R-:W-:Y:S01]  /*12f0*/  UMOV UR10, UR11 ;  /* 0x0000000b000a7c82 */ /* 0x000fe20008000000 */
[----:B------:R-:W-:Y:S02]  /*1300*/  UIMAD.WIDE.U32 UR16, UR20, UR15, URZ ;  /* 0x0000000f141072a5 */ /* 0x000fe4000f8e00ff */
[----:B------:R-:W-:Y:S02]  /*1310*/  USEL UR5, UR22, UR4, !UP0 ;  /* 0x0000000416057287 */ /* 0x000fe4000c000000 */
[----:B------:R-:W-:Y:S02]  /*1320*/  @UP0 USHF.R.U32.HI UR6, URZ, UR13, UR10 ;  /* 0x0000000dff060299 */ /* 0x000fe4000801160a */
[----:B------:R-:W-:-:S02]  /*1330*/  UISETP.NE.AND UP0, UPT, UR14, 0x1, UPT ;  /* 0x000000010e00788c */ /* 0x000fc4000bf05270 */
[----:B-1----:R-:W-:Y:S02]  /*1340*/  UIMAD.WIDE.U32 UR10, UR7, UR15, URZ ;  /* 0x0000000f070a72a5 */ /* 0x002fe4000f8e00ff */
[----:B--2---:R-:W-:Y:S01]  /*1350*/  UIMAD.WIDE.U32 UR12, UR6, UR8, URZ ;  /* 0x00000008060c72a5 */ /* 0x004fe2000f8e00ff */
[----:B------:R-:W-:Y:S01]  /*1360*/  UMOV UR4, UR17 ;  /* 0x0000001100047c82 */ /* 0x000fe20008000000 */
[----:B------:R-:W-:-:S03]  /*1370*/  UIADD3 UR45, UPT, UPT, -UR5, URZ, URZ ;  /* 0x000000ff052d7290 */ /* 0x000fc6000fffe1ff */
[----:B------:R-:W-:Y:S01]  /*1380*/  UMOV UR10, UR11 ;  /* 0x0000000b000a7c82 */ /* 0x000fe20008000000 */
[----:B------:R-:W-:Y:S02]  /*1390*/  USHF.R.U32.HI UR4, URZ, UR23, UR4 ;  /* 0x00000017ff047299 */ /* 0x000fe40008011604 */
[----:B------:R-:W-:Y:S01]  /*13a0*/  @UP0 USHF.R.U32.HI UR7, URZ, UR23, UR10 ;  /* 0x00000017ff070299 */ /* 0x000fe2000801160a */
[----:B------:R-:W-:Y:S01]  /*13b0*/  UMOV UR12, UR13 ;  /* 0x0000000d000c7c82 */ /* 0x000fe20008000000 */
[----:B------:R-:W-:Y:S02]  /*13c0*/  USEL UR4, UR20, UR4, !UP0 ;  /* 0x0000000414047287 */ /* 0x000fe4000c000000 */
[----:B------:R-:W-:Y:S02]  /*13d0*/  UIMAD.WIDE.U32 UR10, UR7, UR8, URZ ;  /* 0x00000008070a72a5 */ /* 0x000fe4000f8e00ff */
[----:B------:R-:W-:Y:S02]  /*13e0*/  @UP2 USHF.R.U32.HI UR6, URZ, UR9, UR12 ;  /* 0x00000009ff062299 */ /* 0x000fe4000801160c */
[----:B------:R-:W-:-:S02]  /*13f0*/  UIMAD.WIDE.U32 UR12, UR4, UR8, URZ ;  /* 0x00000008040c72a5 */ /* 0x000fc4000f8e00ff */
[----:B------:R-:W-:Y:S01]  /*1400*/  UIMAD UR45, UR21, UR45, UR22 ;  /* 0x0000002d152d72a4 */ /* 0x000fe2000f8e0216 */
[----:B------:R-:W-:Y:S02]  /*1410*/  UMOV UR10, UR11 ;  /* 0x0000000b000a7c82 */ /* 0x000fe40008000000 */
[----:B------:R-:W-:Y:S02]  /*1420*/  @UP2 USHF.R.U32.HI UR7, URZ, UR9, UR10 ;  /* 0x00000009ff072299 */ /* 0x000fe4000801160a */
[----:B------:R-:W-:Y:S02]  /*1430*/  UIMAD UR10, UR6, UR19, URZ ;  /* 0x00000013060a72a4 */ /* 0x000fe4000f8e02ff */
[----:B------:R-:W-:-:S04]  /*1440*/  UIMAD UR7, UR7, UR19, URZ ;  /* 0x00000013070772a4 */ /* 0x000fc8000f8e02ff */
[----:B------:R-:W-:-:S03]  /*1450*/  UISETP.GE.AND UP0, UPT, UR4, UR7, UPT ;  /* 0x000000070400728c */ /* 0x000fc6000bf06270 */
[----:B------:R-:W-:Y:S01]  /*1460*/  UMOV UR7, UR13 ;  /* 0x0000000d00077c82 */ /* 0x000fe20008000000 */
[----:B------:R-:W-:Y:S02]  /*1470*/  UISETP.GE.OR UP0, UPT, UR5, UR10, UP0 ;  /* 0x0000000a0500728c */ /* 0x000fe40008706670 */
[----:B------:R-:W-:Y:S02]  /*1480*/  UIMAD.WIDE.U32 UR10, UR5, UR8, URZ ;  /* 0x00000008050a72a5 */ /* 0x000fe4000f8e00ff */
[----:B------:R-:W-:Y:S02]  /*1490*/  USHF.R.U32.HI UR7, URZ, UR9, UR7 ;  /* 0x00000009ff077299 */ /* 0x000fe40008011607 */
[----:B------:R-:W-:Y:S02]  /*14a0*/  UIADD3 UR10, UPT, UPT, -UR4, URZ, URZ ;  /* 0x000000ff040a7290 */ /* 0x000fe4000fffe1ff */
[----:B------:R-:W-:Y:S02]  /*14b0*/  USEL UR7, UR4, UR7, !UP2 ;  /* 0x0000000704077287 */ /* 0x000fe4000d000000 */
[----:B------:R-:W-:Y:S01]  /*14c0*/  UIMAD UR10, UR14, UR10, UR20 ;  /* 0x0000000a0e0a72a4 */ /* 0x000fe2000f8e0214 */
[----:B------:R-:W-:-:S02]  /*14d0*/  @!UP0 UMOV UR8, UR11 ;  /* 0x0000000b00088c82 */ /* 0x000fc40008000000 */
[----:B------:R-:W-:Y:S02]  /*14e0*/  @!UP0 USHF.R.U32.HI UR8, URZ, UR9, UR8 ;  /* 0x00000009ff088299 */ /* 0x000fe40008011608 */
[----:B------:R-:W-:Y:S02]  /*14f0*/  UIADD3 UR9, UPT, UPT, -UR7, URZ, URZ ;  /* 0x000000ff07097290 */ /* 0x000fe4000fffe1ff */
[----:B------:R-:W-:Y:S02]  /*1500*/  @!UP0 USEL UR8, UR5, UR8, !UP2 ;  /* 0x0000000805088287 */ /* 0x000fe4000d000000 */
[----:B------:R-:W-:Y:S02]  /*1510*/  UIMAD UR9, UR19, UR9, UR4 ;  /* 0x00000009130972a4 */ /* 0x000fe4000f8e0204 */
[----:B------:R-:W-:Y:S02]  /*1520*/  @!UP0 UIADD3 UR7, UPT, UPT, UR7, -UR8, URZ ;  /* 0x8000000807078290 */ /* 0x000fe4000fffe0ff */
[----:B------:R-:W-:-:S02]  /*1530*/  @!UP0 UIMAD UR6, UR9, UR6, UR8 ;  /* 0x00000006090682a4 */ /* 0x000fc4000f8e0208 */
[----:B------:R-:W-:-:S04]  /*1540*/  @!UP0 UIMAD UR4, UR7, UR19, UR5 ;  /* 0x00000013070482a4 */ /* 0x000fc8000f8e0205 */
[----:B------:R-:W-:Y:S01]  /*1550*/  UIMAD UR20, UR4, UR14, UR10 ;  /* 0x0000000e041472a4 */ /* 0x000fe2000f8e020a */
[----:B------:R-:W-:Y:S02]  /*1560*/  @!UP0 UMOV UR5, UR6 ;  /* 0x0000000600058c82 */ /* 0x000fe40008000000 */
[----:B------:R-:W-:-:S12]  /*1570*/  UIMAD UR45, UR5, UR21, UR45 ;  /* 0x00000015052d72a4 */ /* 0x000fd8000f8e022d */
.L_x_18:
[----:B------:R-:W-:-:S09]  /*1580*/  UISETP.NE.AND UP0, UPT, UR24, 0x1, UPT ;  /* 0x000000011800788c */ /* 0x000fd2000bf05270 */
[----:B------:R-:W-:Y:S05]  /*1590*/  BRA.U UP0, `(.L_x_19) ;  /* 0x0000000100407547 */ /* 0x000fea000b800000 */
[----:B------:R-:W2:Y:S01]  /*15a0*/  LDCU.128 UR8, c[0x0][0xb10] ;  /* 0x00016200ff0877ac */ /* 0x000ea20008000c00 */
[----:B------:R-:W3:Y:S01]  /*15b0*/  LDCU UR12, c[0x0][0xb0c] ;  /* 0x00016180ff0c77ac */ /* 0x000ee20008000800 */
[----:B------:R-:W4:Y:S01]  /*15c0*/  LDCU UR13, c[0x0][0xb20] ;  /* 0x00016400ff0d77ac */ /* 0x000f220008000800 */
[----:B--2---:R-:W-:Y:S02]  /*15d0*/  UIMAD.WIDE.U32 UR4, UR45, UR8, URZ ;  /* 0x000000082d0472a5 */ /* 0x004fe4000f8e00ff */
[----:B------:R-:W-:Y:S02]  /*15e0*/  UIMAD.WIDE.U32 UR6, UR20, UR11, URZ ;  /* 0x0000000b140672a5 */ /* 0x000fe4000f8e00ff */
[----:B---3--:R-:W-:Y:S02]  /*15f0*/  UISETP.NE.AND UP0, UPT, UR12, 0x1, UPT ;  /* 0x000000010c00788c */ /* 0x008fe4000bf05270 */
[----:B------:R-:W-:-:S03]  /*1600*/  USHF.R.U32.HI UR5, URZ, UR9, UR5 ;  /* 0x00000009ff057299 */ /* 0x000fc60008011605 */
[----:B------:R-:W-:Y:S01]  /*1610*/  UMOV UR4, UR7 ;  /* 0x0000000700047c82 */ /* 0x000fe20008000000 */
[----:B------:R-:W-:Y:S02]  /*1620*/  USEL UR5, UR45, UR5, !UP0 ;  /* 0x000000052d057287 */ /* 0x000fe4000c000000 */
[----:B------:R-:W-:Y:S02]  /*1630*/  UISETP.NE.AND UP0, UPT, UR10, 0x1, UPT ;  /* 0x000000010a00788c */ /* 0x000fe4000bf05270 */
[----:B----4-:R-:W-:-:S04]  /*1640*/  USHF.R.U32.HI UR4, URZ, UR13, UR4 ;  /* 0x0000000dff047299 */ /* 0x010fc80008011604 */
[----:B------:R-:W-:-:S04]  /*1650*/  USEL UR4, UR20, UR4, !UP0 ;  /* 0x0000000414047287 */ /* 0x000fc8000c000000 */
[----:B------:R-:W-:Y:S02]  /*1660*/  UIADD3 UR6, UPT, UPT, -UR4, UR5, URZ ;  /* 0x0000000504067290 */ /* 0x000fe4000fffe1ff */
[----:B------:R-:W-:Y:S02]  /*1670*/  UIADD3 UR4, UPT, UPT, UR4, -UR5, URZ ;  /* 0x8000000504047290 */ /* 0x000fe4000fffe0ff */
[----:B------:R-:W-:Y:S02]  /*1680*/  UIMAD UR20, UR6, UR10, UR20 ;  /* 0x0000000a061472a4 */ /* 0x000fe4000f8e0214 */
[----:B------:R-:W-:-:S12]  /*1690*/  UIMAD UR45, UR4, UR12, UR45 ;  /* 0x0000000c042d72a4 */ /* 0x000fd8000f8e022d */
.L_x_19:
[----:B------:R-:W-:Y:S05]  /*16a0*/  BRA.U !UP6, `(.L_x_20) ;  /* 0x000000010e0c7547 */ /* 0x000fea000b800000 */
[----:B------:R-:W-:Y:S01]  /*16b0*/  UCGABAR_WAIT ;  /* 0x0000000000007dc7 */ /* 0x000fe20008000000 */
[----:B------:R-:W-:Y:S01]  /*16c0*/  CCTL.IVALL ;  /* 0x00000000ff00798f */ /* 0x000fe20002000000 */
[----:B------:R-:W-:Y:S05]  /*16d0*/  BRA `(.L_x_21) ;  /* 0x0000000000047947 */ /* 0x000fea0003800000 */
.L_x_20:
[----:B------:R-:W-:Y:S06]  /*16e0*/  BAR.SYNC.DEFER_BLOCKING 0x0 ;  /* 0x0000000000007b1d */ /* 0x000fec0000010000 */
.L_x_21:
[----:B------:R-:W-:Y:S05]  /*16f0*/  BRA.U UP5, `(.L_x_22) ;  /* 0x0000001d053c7547 */ /* 0x000fea000b800000 */
[----:B------:R-:W2:Y:S01]  /*1700*/  LDCU UR5, c[0x0][0x388] ;  /* 0x00007100ff0577ac */ /* 0x000ea20008000800 */
[----:B------:R-:W-:Y:S01]  /*1710*/  PLOP3.LUT P1, PT, PT, PT, UP3, 0x80, 0x8 ;  /* 0x000000000008781c */ /* 0x000fe20003f2f038 */
[----:B------:R-:W-:Y:S01]  /*1720*/  IMAD.MOV.U32 R2, RZ, RZ, RZ ;  /* 0x000000ffff027224 */ /* 0x000fe200078e00ff */
[----:B------:R-:W-:Y:S01]  /*1730*/  ISETP.EQ.OR P2, PT, R3, RZ, P3 ;  /* 0x000000ff0300720c */ /* 0x000fe20001f42670 */
[----:B------:R-:W3:Y:S01]  /*1740*/  LDCU UR6, c[0x0][0x38c] ;  /* 0x00007180ff0677ac */ /* 0x000ee20008000800 */
[----:B------:R-:W-:Y:S01]  /*1750*/  PLOP3.LUT P1, PT, P1, PT, PT, 0x8, 0x80 ;  /* 0x000000000080781c */ /* 0x000fe20000f2e170 */
[----:B------:R-:W4:Y:S01]  /*1760*/  LDCU UR50, c[0x0][0x390] ;  /* 0x00007200ff3277ac */ /* 0x000f220008000800 */
[----:B------:R-:W-:Y:S02]  /*1770*/  USHF.L.U32 UR49, UR22, 0x6, URZ ;  /* 0x0000000616317899 */ /* 0x000fe400080006ff */
[----:B------:R-:W-:Y:S01]  /*1780*/  UISETP.NE.AND UP1, UPT, UR18, URZ, UPT ;  /* 0x000000ff1200728c */ /* 0x000fe2000bf25270 */
[----:B-1----:R-:W1:Y:S01]  /*1790*/  LDCU UR48, c[0x0][0x370] ;  /* 0x00006e00ff3077ac */ /* 0x002e620008000800 */
[----:B--2---:R-:W-:Y:S01]  /*17a0*/  UIADD3 UR5, UPT, UPT, UR5, 0x3f, URZ ;  /* 0x0000003f05057890 */ /* 0x004fe2000fffe0ff */
[----:B------:R-:W2:Y:S03]  /*17b0*/  LDCU.64 UR36, c[0x0][0x348] ;  /* 0x00006900ff2477ac */ /* 0x000ea60008000a00 */
[----:B------:R-:W-:-:S02]  /*17c0*/  USHF.R.S32.HI UR4, URZ, 0x1f, UR5 ;  /* 0x0000001fff047899 */ /* 0x000fc40008011405 */
[----:B------:R-:W-:Y:S02]  /*17d0*/  ULOP3.LUT UR49, UR49, 0x40, URZ, 0xc0, !UPT ;  /* 0x0000004031317892 */ /* 0x000fe4000f8ec0ff */
[----:B------:R-:W-:Y:S01]  /*17e0*/  ULEA.HI UR4, UR4, UR5, URZ, 0x6 ;  /* 0x0000000504047291 */ /* 0x000fe2000f8f30ff */
[----:B------:R-:W1:Y:S03]  /*17f0*/  LDCU UR47, c[0x0][0x374] ;  /* 0x00006e80ff2f77ac */ /* 0x000e660008000800 */
[----:B------:R-:W-:Y:S02]  /*1800*/  USHF.R.S32.HI UR4, URZ, 0x6, UR4 ;  /* 0x00000006ff047899 */ /* 0x000fe40008011404 */
[----:B------:R-:W-:Y:S02]  /*1810*/  USEL UR33, UR67, 0x2, UP1 ;  /* 0x0000000243217887 */ /* 0x000fe40008800000 */
[----:B---3--:R-:W-:Y:S01]  /*1820*/  UIMAD UR4, UR4, UR6, URZ ;  /* 0x00000006040472a4 */ /* 0x008fe2000f8e02ff */
[----:B------:R-:W-:Y:S01]  /*1830*/  UMOV UR23, 0x1 ;  /* 0x0000000100177882 */ /* 0x000fe20000000000 */
[----:B------:R-:W-:-:S02]  /*1840*/  UMOV UR25, URZ ;  /* 0x000000ff00197c82 */ /* 0x000fc40008000000 */
[----:B----4-:R-:W-:Y:S01]  /*1850*/  UIMAD UR50, UR4, UR50, URZ ;  /* 0x00000032043272a4 */ /* 0x010fe2000f8e02ff */
[----:B------:R-:W-:Y:S01]  /*1860*/  UMOV UR30, URZ ;  /* 0x000000ff001e7c82 */ /* 0x000fe20008000000 */
[----:B------:R-:W-:Y:S02]  /*1870*/  UMOV UR34, URZ ;  /* 0x000000ff00227c82 */ /* 0x000fe40008000000 */
[----:B------:R-:W-:Y:S02]  /*1880*/  UISETP.NE.AND UP2, UPT, UR50, URZ, UPT ;  /* 0x000000ff3200728c */ /* 0x000fe4000bf45270 */
[----:B------:R-:W-:-:S04]  /*1890*/  UISETP.LT.U32.AND UP0, UPT, UR50, 0xd, UPT ;  /* 0x0000000d3200788c */ /* 0x000fc8000bf01070 */
[----:B------:R-:W-:-:S04]  /*18a0*/  USEL UR4, UR50, 0xd, UP0 ;  /* 0x0000000d32047887 */ /* 0x000fc80008000000 */
[----:B------:R-:W-:Y:S02]  /*18b0*/  UIADD3 UR5, UPT, UPT, UR4, -0x1, URZ ;  /* 0xffffffff04057890 */ /* 0x000fe4000fffe0ff */
[----:B------:R-:W-:Y:S02]  /*18c0*/  @!UP2 UIADD3 UR5, UPT, UPT, UR4, URZ, URZ ;  /* 0x000000ff0405a290 */ /* 0x000fe4000fffe0ff */
[----:B------:R-:W-:Y:S02]  /*18d0*/  UIADD3 UR46, UPT, UPT, UR50, -UR4, URZ ;  /* 0x80000004322e7290 */ /* 0x000fe4000fffe0ff */
[----:B-12---:R-:W-:-:S12]  /*18e0*/  UIADD3 UR51, UPT, UPT, UR5, 0x1, URZ ;  /* 0x0000000105337890 */ /* 0x006fd8000fffe0ff */
.L_x_40:
[----:B------:R-:W1:Y:S01]  /*18f0*/  S2UR UR31, SR_CgaCtaId ;  /* 0x00000000001f79c3 */ /* 0x000e620000008800 */
[----:B------:R-:W-:Y:S01]  /*1900*/  UMOV UR4, 0x400 ;  /* 0x0000040000047882 */ /* 0x000fe20000000000 */
[----:B------:R-:W-:Y:S01]  /*1910*/  MOV R0, UR23 ;  /* 0x0000001700007c02 */ /* 0x000fe20008000f00 */
[----:B------:R-:W-:Y:S02]  /*1920*/  UISETP.NE.AND UP0, UPT, UR50, URZ, UPT ;  /* 0x000000ff3200728c */ /* 0x000fe4000bf05270 */
[----:B------:R-:W-:Y:S01]  /*1930*/  ULEA UR10, UR20, UR49, 0x7 ;  /* 0x00000031140a7291 */ /* 0x000fe2000f8e38ff */
[----:B------:R-:W-:Y:S01]  /*1940*/  SHF.L.U32 R0, R0, 0x1f, RZ ;  /* 0x0000001f00007819 */ /* 0x000fe200000006ff */
[----:B------:R-:W-:Y:S01]  /*1950*/  UMOV UR24, URZ ;  /* 0x000000ff00187c82 */ /* 0x000fe20008000000 */
[----:B------:R-:W-:Y:S01]  /*1960*/  UMOV UR13, URZ ;  /* 0x000000ff000d7c82 */ /* 0x000fe20008000000 */
[----:B------:R-:W-:Y:S01]  /*1970*/  UMOV UR12, URZ ;  /* 0x000000ff000c7c82 */ /* 0x000fe20008000000 */
[----:B-1----:R-:W-:-:S04]  /*1980*/  ULEA UR31, UR31, UR4, 0x18 ;  /* 0x000000041f1f7291 */ /* 0x002fc8000f8ec0ff */
[----:B------:R-:W-:-:S09]  /*1990*/  ULEA UR4, UR25, UR31, 0x3 ;  /* 0x0000001f19047291 */ /* 0x000fd2000f8e18ff */
[----:B------:R1:W2:Y:S01]  /*19a0*/  SYNCS.PHASECHK.TRANS64.TRYWAIT P0, [UR4+0x68], R0 ;  /* 0x00006800ff0075a7 */ /* 0x0002a20008001104 */
[----:B------:R-:W-:-:S04]  /*19b0*/  ULEA.HI UR4, UR45, UR45, URZ, 0x1 ;  /* 0x0000002d2d047291 */ /* 0x000fc8000f8f08ff */
[----:B------:R-:W-:-:S04]  /*19c0*/  USHF.L.U32 UR4, UR4, 0x6, URZ ;  /* 0x0000000604047899 */ /* 0x000fc800080006ff */
[----:B------:R-:W-:Y:S01]  /*19d0*/  ULOP3.LUT UR35, UR49, 0xffffff80, UR4, 0xf8, !UPT ;  /* 0xffffff8031237892 */ /* 0x000fe2000f8ef804 */
[----:B------:R-:W-:Y:S11]  /*19e0*/  BRA.U !UP0, `(.L_x_23) ;  /* 0x00000005085c7547 */ /* 0x000ff6000b800000 */
[----:B------:R-:W3:Y:S01]  /*19f0*/  LDCU.128 UR16, c[0x0][0x480] ;  /* 0x00009000ff1077ac */ /* 0x000ee20008000c00 */
[----:B------:R-:W4:Y:S01]  /*1a00*/  LDCU.64 UR20, c[0x0][0x490] ;  /* 0x00009200ff1477ac */ /* 0x000f220008000a00 */
[----:B------:R-:W1:Y:S01]  /*1a10*/  LDCU.64 UR12, c[0x0][0x4b0] ;  /* 0x00009600ff0c77ac */ /* 0x000e620008000a00 */
[----:B------:R-:W1:Y:S01]  /*1a20*/  LDCU.64 UR8, c[0x0][0x4d0] ;  /* 0x00009a00ff0877ac */ /* 0x000e620008000a00 */
[----:B------:R-:W1:Y:S01]  /*1a30*/  LDCU UR43, c[0x0][0x390] ;  /* 0x00007200ff2b77ac */ /* 0x000e620008000800 */
[----:B---3--:R-:W-:Y:S02]  /*1a40*/  UIMAD.WIDE.U32 UR4, UR35, UR17, URZ ;  /* 0x00000011230472a5 */ /* 0x008fe4000f8e00ff */
[----:B------:R-:W-:Y:S01]  /*1a50*/  UISETP.NE.AND UP0, UPT, UR16, 0x1, UPT ;  /* 0x000000011000788c */ /* 0x000fe2000bf05270 */
[----:B------:R-:W3:Y:S04]  /*1a60*/  LDCU UR44, c[0x0][0x38c] ;  /* 0x00007180ff2c77ac */ /* 0x000ee80008000800 */
[----:B------:R-:W-:Y:S01]  /*1a70*/  UMOV UR4, UR5 ;  /* 0x0000000500047c82 */ /* 0x000fe20008000000 */
[----:B------:R-:W1:Y:S01]  /*1a80*/  LDCU.64 UR14, c[0x0][0x4b8] ;  /* 0x00009700ff0e77ac */ /* 0x000e620008000a00 */
[----:B------:R-:W-:-:S02]  /*1a90*/  USHF.R.U32.HI UR6, URZ, UR18, UR4 ;  /* 0x00000012ff067299 */ /* 0x000fc40008011604 */
[----:B------:R-:W-:Y:S02]  /*1aa0*/  UIADD3 UR34, UPT, UPT, UR51, UR30, URZ ;  /* 0x0000001e33227290 */ /* 0x000fe4000fffe0ff */
[----:B------:R-:W-:Y:S02]  /*1ab0*/  USEL UR6, UR35, UR6, !UP0 ;  /* 0x0000000623067287 */ /* 0x000fe4000c000000 */
[----:B------:R-:W-:Y:S02]  /*1ac0*/  UISETP.NE.AND UP0, UPT, UR19, 0x1, UPT ;  /* 0x000000011300788c */ /* 0x000fe4000bf05270 */
[----:B----4-:R-:W-:Y:S02]  /*1ad0*/  UIMAD.WIDE.U32 UR4, UR6, UR20, URZ ;  /* 0x00000014060472a5 */ /* 0x010fe4000f8e00ff */
[----:B------:R-:W-:Y:S01]  /*1ae0*/  UIADD3 UR7, UPT, UPT, -UR6, URZ, URZ ;  /* 0x000000ff06077290 */ /* 0x000fe2000fffe1ff */
[----:B------:R-:W-:-:S03]  /*1af0*/  UMOV UR24, URZ ;  /* 0x000000ff00187c82 */ /* 0x000fc60008000000 */
[----:B------:R-:W-:Y:S01]  /*1b00*/  UIMAD UR7, UR16, UR7, UR35 ;  /* 0x00000007100772a4 */ /* 0x000fe2000f8e0223 */
[----:B------:R-:W-:Y:S02]  /*1b10*/  UMOV UR4, UR5 ;  /* 0x0000000500047c82 */ /* 0x000fe40008000000 */
[----:B------:R-:W-:Y:S02]  /*1b20*/  USHF.R.U32.HI UR21, URZ, UR21, UR4 ;  /* 0x00000015ff157299 */ /* 0x000fe40008011604 */
[----:B------:R-:W4:Y:S02]  /*1b30*/  LDCU.64 UR4, c[0x0][0x4d8] ;  /* 0x00009b00ff0477ac */ /* 0x000f240008000a00 */
[----:B------:R-:W-:-:S04]  /*1b40*/  USEL UR21, UR6, UR21, !UP0 ;  /* 0x0000001506157287 */ /* 0x000fc8000c000000 */
[----:B------:R-:W-:-:S04]  /*1b50*/  UIADD3 UR20, UPT, UPT, -UR21, URZ, URZ ;  /* 0x000000ff15147290 */ /* 0x000fc8000fffe1ff */
[----:B------:R-:W-:Y:S02]  /*1b60*/  UIMAD UR20, UR19, UR20, UR6 ;  /* 0x00000014131472a4 */ /* 0x000fe4000f8e0206 */
[----:B-1----:R-:W-:Y:S02]  /*1b70*/  UIMAD UR19, UR7, UR12, UR8 ;  /* 0x0000000c071372a4 */ /* 0x002fe4000f8e0208 */
[----:B------:R-:W-:Y:S01]  /*1b80*/  UIMAD UR20, UR20, UR13, UR9 ;  /* 0x0000000d141472a4 */ /* 0x000fe2000f8e0209 */
[----:B------:R-:W-:Y:S01]  /*1b90*/  UMOV UR6, UR25 ;  /* 0x0000001900067c82 */ /* 0x000fe20008000000 */
[----:B------:R-:W-:Y:S01]  /*1ba0*/  UMOV UR12, URZ ;  /* 0x000000ff000c7c82 */ /* 0x000fe20008000000 */
[----:B---3--:R-:W-:-:S09]  /*1bb0*/  UMOV UR13, URZ ;  /* 0x000000ff000d7c82 */ /* 0x008fd20008000000 */
.L_x_29:
[----:B------:R-:W-:Y:S01]  /*1bc0*/  @!P3 MOV R3, 0x8000 ;  /* 0x000080000003b802 */ /* 0x000fe20000000f00 */
[----:B------:R-:W-:Y:S01]  /*1bd0*/  ULEA UR17, UR6, UR31, 0x3 ;  /* 0x0000001f06117291 */ /* 0x000fe2000f8e18ff */
[----:B-12---:R-:W-:Y:S11]  /*1be0*/  @P0 BRA `(.L_x_24) ;  /* 0x0000000000100947 */ /* 0x006ff60003800000 */
[----:B------:R-:W-:Y:S04]  /*1bf0*/  MOV R4, UR23 ;  /* 0x0000001700047c02 */ /* 0x000fe80008000f00 */
[----:B------:R-:W-:Y:S04]  /*1c00*/  SHF.L.U32 R4, R4, 0x1f, RZ ;  /* 0x0000001f04047819 */ /* 0x000fe800000006ff */
[----:B------:R-:W1:Y:S02]  /*1c10*/  SYNCS.PHASECHK.TRANS64.TRYWAIT P0, [UR17+0x68], R4 ;  /* 0x00006804ff0075a7 */ /* 0x000e640008001111 */
[----:B-1----:R-:W-:Y:S05]  /*1c20*/  @!P0 BRA `(.L_x_25) ;  /* 0x0000007800b08947 */ /* 0x002fea0003800000 */
.L_x_24:
[----:B------:R2:W-:Y:S01]  /*1c30*/  @!P3 SYNCS.ARRIVE.TRANS64 RZ, [UR17], R3 ;  /* 0x00000003ffffb9a7 */ /* 0x0005e20008000011 */
[----:B------:R-:W-:Y:S04]  /*1c40*/  ULOP3.LUT UR7, UR33, 0x2, URZ, 0xfc, !UPT ;  /* 0x0000000221077892 */ /* 0x000fe8000f8efcff */
[----:B------:R-:W-:Y:S09]  /*1c50*/  UISETP.NE.AND UP0, UPT, UR7, 0x2, UPT ;  /* 0x000000020700788c */ /* 0x000ff2000bf05270 */
[----:B------:R-:W-:Y:S05]  /*1c60*/  BRA.U UP0, `(.L_x_26) ;  /* 0x0000000100047547 */ /* 0x000fea000b800000 */
[----:B----4-:R-:W-:Y:S05]  /*1c70*/  BPT.TRAP 0x1 ;  /* 0x000000040000795c */ /* 0x010fea0000300000 */
.L_x_26:
[----:B------:R-:W-:Y:S04]  /*1c80*/  BSSY.RECONVERGENT B0, `(.L_x_27) ;  /* 0x0000003000007945 */ /* 0x000fe80003800200 */
[----:B------:R-:W-:Y:S05]  /*1c90*/  @P2 BRA `(.L_x_28) ;  /* 0x0000000000042947 */ /* 0x000fea0003800000 */
[----:B----4-:R-:W-:Y:S05]  /*1ca0*/  BPT.TRAP 0x1 ;  /* 0x000000040000795c */ /* 0x010fea0000300000 */
.L_x_28:
[----:B----4-:R-:W-:Y:S05]  /*1cb0*/  BSYNC.RECONVERGENT B0 ;  /* 0x0000000000007941 */ /* 0x010fea0003800200 */
.L_x_27:
[----:B------:R-:W-:Y:S02]  /*1cc0*/  UIADD3 UR7, UPT, UPT, UR6, 0x1, URZ ;  /* 0x0000000106077890 */ /* 0x000fe4000fffe0ff */
[----:B------:R-:W-:Y:S02]  /*1cd0*/  UIADD3 UR28, UP1, UPT, UR36, 0x80, URZ ;  /* 0x00000080241c7890 */ /* 0x000fe4000ff3e0ff */
[----:B------:R-:W-:Y:S02]  /*1ce0*/  UISETP.NE.AND UP0, UPT, UR7, 0xd, UPT ;  /* 0x0000000d0700788c */ /* 0x000fe4000bf05270 */
[----:B------:R-:W-:Y:S02]  /*1cf0*/  ULOP3.LUT UR17, UR17, 0xfefffff8, URZ, 0xc0, !UPT ;  /* 0xfefffff811117892 */ /* 0x000fe4000f8ec0ff */
[----:B------:R-:W-:Y:S02]  /*1d00*/  USEL UR8, URZ, 0x1, UP0 ;  /* 0x00000001ff087887 */ /* 0x000fe40008000000 */
[----:B------:R-:W-:Y:S02]  /*1d10*/  USEL UR25, UR7, URZ, UP0 ;  /* 0x000000ff07197287 */ /* 0x000fe40008000000 */
[----:B------:R-:W-:Y:S02]  /*1d20*/  ULOP3.LUT UR23, UR23, UR8, URZ, 0x3c, !UPT ;  /* 0x0000000817177292 */ /* 0x000fe4000f8e3cff */
[----:B------:R-:W-:Y:S02]  /*1d30*/  ULEA UR7, UR25, UR31, 0x3 ;  /* 0x0000001f19077291 */ /* 0x000fe4000f8e18ff */
[----:B------:R-:W-:Y:S02]  /*1d40*/  ULEA UR8, UR6, UR31, 0xd ;  /* 0x0000001f06087291 */ /* 0x000fe4000f8e68ff */
[----:B------:R-:W-:Y:S01]  /*1d50*/  USHF.L.U32 UR18, UR24, 0x6, URZ ;  /* 0x0000000618127899 */ /* 0x000fe200080006ff */
[----:B-1----:R-:W-:Y:S01]  /*1d60*/  MOV R0, UR23 ;  /* 0x0000001700007c02 */ /* 0x002fe20008000f00 */
[----:B------:R-:W-:Y:S02]  /*1d70*/  UIADD3.X UR29, UPT, UPT, URZ, UR37, URZ, UP1, !UPT ;  /* 0x00000025ff1d7290 */ /* 0x000fe40008ffe4ff */
[----:B------:R-:W-:Y:S01]  /*1d80*/  UIADD3 UR16, UPT, UPT, UR8, 0x4300, URZ ;  /* 0x0000430008107890 */ /* 0x000fe2000fffe0ff */
[----:B------:R-:W-:Y:S01]  /*1d90*/  SHF.L.U32 R0, R0, 0x1f, RZ ;  /* 0x0000001f00007819 */ /* 0x000fe200000006ff */
[----:B------:R-:W-:Y:S02]  /*1da0*/  UIADD3 UR26, UP0, UPT, UR36, 0x180, URZ ;  /* 0x00000180241a7890 */ /* 0x000fe4000ff1e0ff */
[----:B------:R-:W-:Y:S01]  /*1db0*/  UIADD3 UR8, UPT, UPT, UR8, 0x1e300, URZ ;  /* 0x0001e30008087890 */ /* 0x000fe2000fffe0ff */
[----:B------:R3:W1:Y:S01]  /*1dc0*/  SYNCS.PHASECHK.TRANS64.TRYWAIT P0, [UR7+0x68], R0 ;  /* 0x00006800ff0075a7 */ /* 0x0006620008001107 */
[----:B------:R-:W-:Y:S02]  /*1dd0*/  UIMAD UR7, UR12, UR14, UR4 ;  /* 0x0000000e0c0772a4 */ /* 0x000fe4000f8e0204 */
[----:B------:R-:W-:Y:S02]  /*1de0*/  UIMAD UR6, UR13, UR15, UR5 ;  /* 0x0000000f0d0672a4 */ /* 0x000fe4000f8e0205 */
[----:B------:R-:W-:Y:S02]  /*1df0*/  UIADD3.X UR27, UPT, UPT, URZ, UR37, URZ, UP0, !UPT ;  /* 0x00000025ff1b7290 */ /* 0x000fe400087fe4ff */
[----:B------:R-:W-:Y:S02]  /*1e00*/  UPRMT UR6, UR7, 0x40, UR6 ;  /* 0x0000004007067896 */ /* 0x000fe40008000006 */
[----:B------:R-:W-:Y:S02]  /*1e10*/  UIADD3 UR32, UPT, UPT, UR12, 0x1, URZ ;  /* 0x000000010c207890 */ /* 0x000fe4000fffe0ff */
[----:B------:R-:W-:Y:S02]  /*1e20*/  UPRMT UR6, UR6, 0x5410, URZ ;  /* 0x0000541006067896 */ /* 0x000fe400080000ff */
[----:B------:R-:W-:Y:S02]  /*1e30*/  UISETP.NE.AND UP2, UPT, UR32, UR44, UPT ;  /* 0x0000002c2000728c */ /* 0x000fe4000bf45270 */
[----:B------:R-:W-:Y:S02]  /*1e40*/  UIADD3 UR22, UPT, UPT, UR13, 0x1, URZ ;  /* 0x000000010d167890 */ /* 0x000fe4000fffe0ff */
[----:B------:R-:W-:Y:S02]  /*1e50*/  UIADD3 UR30, UPT, UPT, UR30, 0x1, URZ ;  /* 0x000000011e1e7890 */ /* 0x000fe4000fffe0ff */
[----:B------:R-:W-:Y:S01]  /*1e60*/  UIADD3 UR7, UPT, UPT, UR24, 0x1, URZ ;  /* 0x0000000118077890 */ /* 0x000fe2000fffe0ff */
[----:B------:R-:W-:Y:S01]  /*1e70*/  UMOV UR40, 0x0 ;  /* 0x0000000000287882 */ /* 0x000fe20000000000 */
[----:B------:R-:W-:Y:S01]  /*1e80*/  UMOV UR41, 0x10000000 ;  /* 0x1000000000297882 */ /* 0x000fe20000000000 */
[----:B------:R-:W-:Y:S01]  /*1e90*/  UMOV UR9, UR17 ;  /* 0x0000001100097c82 */ /* 0x000fe20008000000 */
[----:B------:R4:W-:Y:S01]  /*1ea0*/  UTMALDG.4D.IM2COL.2CTA [UR16], [UR28], UR6, desc[UR40] ;  /* 0x000028101c0073b4 */ /* 0x0009e20008259006 */
[----:B------:R-:W-:Y:S01]  /*1eb0*/  @UP2 UIADD3 UR22, UPT, UPT, UR13, URZ, URZ ;  /* 0x000000ff0d162290 */ /* 0x000fe2000fffe0ff */
[----:B------:R-:W-:Y:S03]  /*1ec0*/  UMOV UR11, UR18 ;  /* 0x00000012000b7c82 */ /* 0x000fe60008000000 */
[----:B------:R-:W-:Y:S01]  /*1ed0*/  UISETP.NE.AND UP0, UPT, UR22, UR43, UPT ;  /* 0x0000002b1600728c */ /* 0x000fe2000bf05270 */
[----:B------:R2:W-:Y:S10]  /*1ee0*/  UTMALDG.4D.2CTA [UR8], [UR26], desc[UR40] ;  /* 0x000028081a0075b4 */ /* 0x0005f40008219000 */
[----:B------:R-:W-:Y:S07]  /*1ef0*/  @UP0 UIADD3 UR7, UPT, UPT, UR24, URZ, URZ ;  /* 0x000000ff18070290 */ /* 0x000fee000fffe0ff */
[----:B------:R-:W-:Y:S01]  /*1f00*/  UMOV UR24, UR7 ;  /* 0x0000000700187c82 */ /* 0x000fe20008000000 */
[----:B----4-:R-:W-:Y:S01]  /*1f10*/  UMOV UR6, UR25 ;  /* 0x0000001900067c82 */ /* 0x010fe20008000000 */
[----:B--2---:R-:W-:Y:S02]  /*1f20*/  USEL UR13, UR22, URZ, UP0 ;  /* 0x000000ff160d7287 */ /* 0x004fe40008000000 */
[----:B------:R-:W-:Y:S02]  /*1f30*/  UISETP.NE.AND UP0, UPT, UR30, UR34, UPT ;  /* 0x000000221e00728c */ /* 0x000fe4000bf05270 */
[----:B------:R-:W-:Y:S07]  /*1f40*/  USEL UR12, UR32, URZ, UP2 ;  /* 0x000000ff200c7287 */ /* 0x000fee0009000000 */
[----:B---3--:R-:W-:Y:S05]  /*1f50*/  BRA.U UP0, `(.L_x_29) ;  /* 0xfffffffd00187547 */ /* 0x008fea000b83ffff */
.L_x_23:
[----:B------:R-:W-:Y:S01]  /*1f60*/  ULEA UR4, UR25, UR31, 0x3 ;  /* 0x0000001f19047291 */ /* 0x000fe2000f8e18ff */
[----:B-1----:R-:W-:Y:S01]  /*1f70*/  MOV R0, UR23 ;  /* 0x0000001700007c02 */ /* 0x002fe20008000f00 */
[----:B------:R-:W-:Y:S01]  /*1f80*/  @!P1 SYNCS.ARRIVE.TRANS64.A1T0 RZ, [UR31+0x118], RZ ;  /* 0x000118ffffff99a7 */ /* 0x000fe2000810001f */
[----:B------:R-:W-:Y:S02]  /*1f90*/  UISETP.GE.AND UP0, UPT, UR46, 0x1, UPT ;  /* 0x000000012e00788c */ /* 0x000fe4000bf06270 */
[----:B------:R-:W-:-:S04]  /*1fa0*/  SHF.L.U32 R0, R0, 0x1f, RZ ;  /* 0x0000001f00007819 */ /* 0x000fc800000006ff */
[----:B--2---:R1:W2:Y:S03]  /*1fb0*/  SYNCS.PHASECHK.TRANS64.TRYWAIT P0, [UR4+0x68], R0 ;  /* 0x00006800ff0075a7 */ /* 0x0042a60008001104 */
[----:B------:R-:W-:Y:S05]  /*1fc0*/  BRA.U !UP0, `(.L_x_30) ;  /* 0x0000000508587547 */ /* 0x000fea000b800000 */
        /* <DEDUP_REMOVED lines=16> */
[----:B------:R-:W-:-:S03]  /*20d0*/  UMOV UR32, UR46 ;  /* 0x0000002e00207c82 */ /* 0x000fc60008000000 */
        /* <DEDUP_REMOVED lines=9> */
[----:B---3--:R-:W-:-:S11]  /*2170*/  UMOV UR6, UR25 ;  /* 0x0000001900067c82 */ /* 0x008fd60008000000 */
.L_x_36:
[----:B------:R-:W-:Y:S01]  /*2180*/  @!P3 MOV R3, 0x8000 ;  /* 0x000080000003b802 */ /* 0x000fe20000000f00 */
[----:B------:R-:W-:Y:S01]  /*2190*/  ULEA UR17, UR6, UR31, 0x3 ;  /* 0x0000001f06117291 */ /* 0x000fe2000f8e18ff */
[----:B-12---:R-:W-:Y:S11]  /*21a0*/  @P0 BRA `(.L_x_31) ;  /* 0x0000000000100947 */ /* 0x006ff60003800000 */
[----:B------:R-:W-:Y:S04]  /*21b0*/  MOV R4, UR23 ;  /* 0x0000001700047c02 */ /* 0x000fe80008000f00 */
[----:B------:R-:W-:Y:S04]  /*21c0*/  SHF.L.U32 R4, R4, 0x1f, RZ ;  /* 0x0000001f04047819 */ /* 0x000fe800000006ff */
[----:B------:R-:W1:Y:S02]  /*21d0*/  SYNCS.PHASECHK.TRANS64.TRYWAIT P0, [UR17+0x68], R4 ;  /* 0x00006804ff0075a7 */ /* 0x000e640008001111 */
[----:B-1----:R-:W-:Y:S05]  /*21e0*/  @!P0 BRA `(.L_x_32) ;  /* 0x0000007400588947 */ /* 0x002fea0003800000 */
.L_x_31:
[----:B------:R2:W-:Y:S01]  /*21f0*/  @!P3 SYNCS.ARRIVE.TRANS64 RZ, [UR17], R3 ;  /* 0x00000003ffffb9a7 */ /* 0x0005e20008000011 */
[----:B------:R-:W-:Y:S04]  /*2200*/  ULOP3.LUT UR7, UR33, 0x2, URZ, 0xfc, !UPT ;  /* 0x0000000221077892 */ /* 0x000fe8000f8efcff */
[----:B------:R-:W-:Y:S09]  /*2210*/  UISETP.NE.AND UP0, UPT, UR7, 0x2, UPT ;  /* 0x000000020700788c */ /* 0x000ff2000bf05270 */
[----:B------:R-:W-:Y:S05]  /*2220*/  BRA.U UP0, `(.L_x_33) ;  /* 0x0000000100047547 */ /* 0x000fea000b800000 */
[----:B----4-:R-:W-:Y:S05]  /*2230*/  BPT.TRAP 0x1 ;  /* 0x000000040000795c */ /* 0x010fea0000300000 */
.L_x_33:
[----:B------:R-:W-:Y:S04]  /*2240*/  BSSY.RECONVERGENT B0, `(.L_x_34) ;  /* 0x0000003000007945 */ /* 0x000fe80003800200 */
[----:B------:R-:W-:Y:S05]  /*2250*/  @P2 BRA `(.L_x_35) ;  /* 0x0000000000042947 */ /* 0x000fea0003800000 */
[----:B----4-:R-:W-:Y:S05]  /*2260*/  BPT.TRAP 0x1 ;  /* 0x000000040000795c */ /* 0x010fea0000300000 */
.L_x_35:
[----:B----4-:R-:W-:Y:S05]  /*2270*/  BSYNC.RECONVERGENT B0 ;  /* 0x0000000000007941 */ /* 0x010fea0003800200 */
.L_x_34:
        /* <DEDUP_REMOVED lines=25> */
[----:B------:R-:W-:Y:S01]  /*2410*/  UIADD3 UR7, UPT, UPT, UR24, 0x1, URZ ;  /* 0x0000000118077890 */ /* 0x000fe2000fffe0ff */
[----:B------:R-:W-:Y:S01]  /*2420*/  UMOV UR40, 0x0 ;  /* 0x0000000000287882 */ /* 0x000fe20000000000 */
[----:B------:R-:W-:Y:S01]  /*2430*/  UMOV UR41, 0x10000000 ;  /* 0x1000000000297882 */ /* 0x000fe20000000000 */
[----:B------:R-:W-:Y:S01]  /*2440*/  UMOV UR9, UR17 ;  /* 0x0000001100097c82 */ /* 0x000fe20008000000 */
[----:B------:R4:W-:Y:S01]  /*2450*/  UTMALDG.4D.IM2COL.2CTA [UR16], [UR28], UR6, desc[UR40] ;  /* 0x000028101c0073b4 */ /* 0x0009e20008259006 */
[----:B------:R-:W-:Y:S02]  /*2460*/  UMOV UR11, UR18 ;  /* 0x00000012000b7c82 */ /* 0x000fe40008000000 */
[----:B------:R-:W-:Y:S04]  /*2470*/  @UP2 UIADD3 UR22, UPT, UPT, UR13, URZ, URZ ;  /* 0x000000ff0d162290 */ /* 0x000fe8000fffe0ff */
[----:B------:R-:W-:Y:S01]  /*2480*/  UISETP.NE.AND UP0, UPT, UR22, UR43, UPT ;  /* 0x0000002b1600728c */ /* 0x000fe2000bf05270 */
[----:B------:R2:W-:Y:S10]  /*2490*/  UTMALDG.4D.2CTA [UR8], [UR26], desc[UR40] ;  /* 0x000028081a0075b4 */ /* 0x0005f40008219000 */
[----:B------:R-:W-:Y:S07]  /*24a0*/  @UP0 UIADD3 UR7, UPT, UPT, UR24, URZ, URZ ;  /* 0x000000ff18070290 */ /* 0x000fee000fffe0ff */
[----:B------:R-:W-:Y:S01]  /*24b0*/  UMOV UR24, UR7 ;  /* 0x0000000700187c82 */ /* 0x000fe20008000000 */
[----:B----4-:R-:W-:Y:S02]  /*24c0*/  UIADD3 UR6, UPT, UPT, UR32, -0x1, URZ ;  /* 0xffffffff20067890 */ /* 0x010fe4000fffe0ff */
[----:B--2---:R-:W-:Y:S02]  /*24d0*/  USEL UR13, UR22, URZ, UP0 ;  /* 0x000000ff160d7287 */ /* 0x004fe40008000000 */
[----:B------:R-:W-:Y:S02]  /*24e0*/  UISETP.GT.U32.AND UP0, UPT, UR32, 0x1, UPT ;  /* 0x000000012000788c */ /* 0x000fe4000bf04070 */
[----:B------:R-:W-:Y:S01]  /*24f0*/  USEL UR12, UR30, URZ, UP2 ;  /* 0x000000ff1e0c7287 */ /* 0x000fe20009000000 */
[----:B------:R-:W-:Y:S01]  /*2500*/  UMOV UR32, UR6 ;  /* 0x0000000600207c82 */ /* 0x000fe20008000000 */
[----:B------:R-:W-:Y:S05]  /*2510*/  UMOV UR6, UR25 ;  /* 0x0000001900067c82 */ /* 0x000fea0008000000 */
[----:B---3--:R-:W-:Y:S05]  /*2520*/  BRA.U UP0, `(.L_x_36) ;  /* 0xfffffffd00147547 */ /* 0x008fea000b83ffff */
.L_x_30:
[----:B------:R-:W-:Y:S01]  /*2530*/  SHF.L.U32 R3, R2, 0x1f, RZ ;  /* 0x0000001f02037819 */ /* 0x000fe200000006ff */
[----:B------:R-:W-:-:S03]  /*2540*/  NOP ;  /* 0x0000000000007918 */ /* 0x000fc60000000000 */
[----:B-12---:R-:W1:Y:S02]  /*2550*/  SYNCS.PHASECHK.TRANS64.TRYWAIT P0, [UR31+0x120], R3 ;  /* 0x00012003ff0075a7 */ /* 0x006e64000800111f */
[----:B-1----:R-:W-:Y:S05]  /*2560*/  @!P0 BRA `(.L_x_37) ;  /* 0x0000007000908947 */ /* 0x002fea0003800000 */
.L_x_155:
[----:B------:R-:W2:Y:S01]  /*2570*/  LDS.128 R4, [UR31+0x160] ;  /* 0x0001601fff047984 */ /* 0x000ea20008000c00 */
[----:B------:R-:W-:Y:S02]  /*2580*/  UIADD3 UR4, UPT, UPT, UR31, 0x128, URZ ;  /* 0x000001281f047890 */ /* 0x000fe4000fffe0ff */
[----:B------:R-:W-:Y:S01]  /*2590*/  UISETP.GE.AND UP0, UPT, UR39, 0x1, UPT ;  /* 0x000000012700788c */ /* 0x000fe2000bf06270 */
[----:B------:R-:W-:Y:S01]  /*25a0*/  @!PT LDS RZ, [RZ] ;  /* 0x00000000fffff984 */ /* 0x000fe20000000800 */
[----:B------:R-:W-:Y:S01]  /*25b0*/  @!PT LDS RZ, [RZ] ;  /* 0x00000000fffff984 */ /* 0x000fe20000000800 */
[----:B------:R-:W-:Y:S01]  /*25c0*/  @!PT LDS RZ, [RZ] ;  /* 0x00000000fffff984 */ /* 0x000fe20000000800 */
[----:B------:R-:W-:Y:S01]  /*25d0*/  @!PT LDS RZ, [RZ] ;  /* 0x00000000fffff984 */ /* 0x000fe20000000800 */
[----:B------:R3:W-:Y:S06]  /*25e0*/  MEMBAR.ALL.CTA ;  /* 0x0000000000007992 */ /* 0x0007ec0000008000 */
[----:B---3--:R-:W3:Y:S01]  /*25f0*/  FENCE.VIEW.ASYNC.S ;  /* 0x00000000000073c6 */ /* 0x008ee20000000000 */
[----:B------:R-:W-:-:S09]  /*2600*/  UPRMT UR4, URZ, 0x654, UR4 ;  /* 0x00000654ff047896 */ /* 0x000fd20008000004 */
[----:B---3--:R-:W-:Y:S01]  /*2610*/  SYNCS.ARRIVE.TRANS64.RED.A1T0 RZ, [UR4], RZ ;  /* 0x000000ffffff79a7 */ /* 0x008fe20008100404 */
[----:B--2---:R-:W-:-:S13]  /*2620*/  LOP3.LUT P0, RZ, R6, 0x1, RZ, 0xc0, !PT ;  /* 0x0000000106ff7812 */ /* 0x004fda000780c0ff */
[----:B------:R-:W-:Y:S01]  /*2630*/  VOTEU.ANY UP1, P0 ;  /* 0x0000000000ff7886 */ /* 0x000fe20000020100 */
[----:B------:R-:W-:-:S13]  /*2640*/  PLOP3.LUT P0, PT, PT, PT, UP1, 0x80, 0x8 ;  /* 0x000000000008781c */ /* 0x000fda0003f0f018 */
[----:B-1----:R-:W-:Y:S02]  /*2650*/  @P0 MOV R0, R4 ;  /* 0x0000000400000202 */ /* 0x002fe40000000f00 */
[----:B------:R-:W-:Y:S02]  /*2660*/  @P0 LOP3.LUT R4, R5, 0xffff, RZ, 0xc0, !PT ;  /* 0x0000ffff05040812 */ /* 0x000fe400078ec0ff */
[----:B------:R-:W-:Y:S02]  /*2670*/  @P0 R2UR UR6, R0 ;  /* 0x00000000000602ca */ /* 0x000fe400000e0000 */
[----:B------:R-:W-:-:S11]  /*2680*/  @P0 R2UR UR5, R4 ;  /* 0x00000000040502ca */ /* 0x000fd600000e0000 */
[----:B------:R-:W-:Y:S02]  /*2690*/  @UP1 UMOV UR42, UR6 ;  /* 0x00000006002a1c82 */ /* 0x000fe40008000000 */
[----:B------:R-:W-:Y:S01]  /*26a0*/  @UP1 UMOV UR38, UR5 ;  /* 0x0000000500261c82 */ /* 0x000fe20008000000 */
[----:B------:R-:W-:Y:S05]  /*26b0*/  BRA.U !UP0, `(.L_x_38) ;  /* 0x0000000108d47547 */ /* 0x000fea000b800000 */
[----:B------:R-:W1:Y:S01]  /*26c0*/  LDCU.128 UR16, c[0x0][0xb10] ;  /* 0x00016200ff1077ac */ /* 0x000e620008000c00 */
[----:B------:R-:W2:Y:S01]  /*26d0*/  LDCU UR21, c[0x0][0xb20] ;  /* 0x00016400ff1577ac */ /* 0x000ea20008000800 */
[----:B------:R-:W3:Y:S01]  /*26e0*/  LDCU UR20, c[0x0][0xb0c] ;  /* 0x00016180ff1477ac */ /* 0x000ee20008000800 */
[----:B------:R-:W4:Y:S01]  /*26f0*/  LDCU.64 UR8, c[0x0][0xb28] ;  /* 0x00016500ff0877ac */ /* 0x000f220008000a00 */
[----:B------:R-:W-:Y:S02]  /*2700*/  UISETP.NE.AND UP3, UPT, UR39, 0x1, UPT ;  /* 0x000000012700788c */ /* 0x000fe4000bf65270 */
[----:B-1----:R-:W-:Y:S02]  /*2710*/  UIMAD.WIDE.U32 UR4, UR47, UR19, URZ ;  /* 0x000000132f0472a5 */ /* 0x002fe4000f8e00ff */
[----:B------:R-:W-:Y:S02]  /*2720*/  UIMAD.WIDE.U32 UR6, UR48, UR16, URZ ;  /* 0x00000010300672a5 */ /* 0x000fe4000f8e00ff */
[----:B------:R-:W-:-:S02]  /*2730*/  UISETP.NE.AND UP0, UPT, UR18, 0x1, UPT ;  /* 0x000000011200788c */ /* 0x000fc4000bf05270 */
[----:B------:R-:W-:Y:S01]  /*2740*/  UIMAD.WIDE.U32 UR14, UR38, UR19, URZ ;  /* 0x00000013260e72a5 */ /* 0x000fe2000f8e00ff */
[----:B------:R-:W-:Y:S02]  /*2750*/  UMOV UR4, UR5 ;  /* 0x0000000500047c82 */ /* 0x000fe40008000000 */
[----:B------:R-:W-:Y:S01]  /*2760*/  UMOV UR6, UR7 ;  /* 0x0000000700067c82 */ /* 0x000fe20008000000 */
[----:B--2---:R-:W-:Y:S02]  /*2770*/  USHF.R.U32.HI UR4, URZ, UR21, UR4 ;  /* 0x00000015ff047299 */ /* 0x004fe40008011604 */
[----:B---3--:R-:W-:Y:S02]  /*2780*/  UISETP.NE.AND UP2, UPT, UR20, 0x1, UPT ;  /* 0x000000011400788c */ /* 0x008fe4000bf45270 */
[----:B------:R-:W-:Y:S02]  /*2790*/  USHF.R.U32.HI UR6, URZ, UR17, UR6 ;  /* 0x00000011ff067299 */ /* 0x000fe40008011606 */
[----:B------:R-:W-:-:S02]  /*27a0*/  USEL UR5, UR47, UR4, !UP0 ;  /* 0x000000042f057287 */ /* 0x000fc4000c000000 */
[----:B------:R-:W-:Y:S02]  /*27b0*/  USEL UR6, UR48, UR6, !UP2 ;  /* 0x0000000630067287 */ /* 0x000fe4000d000000 */
[----:B----4-:R-:W-:Y:S01]  /*27c0*/  UIMAD.WIDE.U32 UR10, UR5, UR8, URZ ;  /* 0x00000008050a72a5 */ /* 0x010fe2000f8e00ff */
[----:B------:R-:W-:Y:S01]  /*27d0*/  UMOV UR4, UR15 ;  /* 0x0000000f00047c82 */ /* 0x000fe20008000000 */
[----:B------:R-:W-:Y:S02]  /*27e0*/  UIMAD.WIDE.U32 UR12, UR42, UR16, URZ ;  /* 0x000000102a0c72a5 */ /* 0x000fe4000f8e00ff */
[----:B------:R-:W-:-:S03]  /*27f0*/  UIMAD.WIDE.U32 UR14, UR6, UR8, URZ ;  /* 0x00000008060e72a5 */ /* 0x000fc6000f8e00ff */
[----:B------:R-:W-:Y:S01]  /*2800*/  UMOV UR10, UR11 ;  /* 0x0000000b000a7c82 */ /* 0x000fe20008000000 */
[----:B------:R-:W-:Y:S02]  /*2810*/  USHF.R.U32.HI UR4, URZ, UR21, UR4 ;  /* 0x00000015ff047299 */ /* 0x000fe40008011604 */
[----:B------:R-:W-:Y:S01]  /*2820*/  @UP3 USHF.R.U32.HI UR5, URZ, UR9, UR10 ;  /* 0x00000009ff053299 */ /* 0x000fe2000801160a */
[----:B------:R-:W-:Y:S01]  /*2830*/  UMOV UR12, UR13 ;  /* 0x0000000d000c7c82 */ /* 0x000fe20008000000 */
[----:B------:R-:W-:Y:S01]  /*2840*/  UMOV UR14, UR15 ;  /* 0x0000000f000e7c82 */ /* 0x000fe20008000000 */
[----:B------:R-:W-:Y:S02]  /*2850*/  USHF.R.U32.HI UR17, URZ, UR17, UR12 ;  /* 0x00000011ff117299 */ /* 0x000fe4000801160c */
[----:B------:R-:W-:Y:S02]  /*2860*/  USEL UR4, UR38, UR4, !UP0 ;  /* 0x0000000426047287 */ /* 0x000fe4000c000000 */
[----:B------:R-:W-:-:S02]  /*2870*/  @UP3 USHF.R.U32.HI UR6, URZ, UR9, UR14 ;  /* 0x00000009ff063299 */ /* 0x000fc4000801160e */
[----:B------:R-:W-:Y:S02]  /*2880*/  UIMAD UR7, UR39, UR5, URZ ;  /* 0x00000005270772a4 */ /* 0x000fe4000f8e02ff */
[----:B------:R-:W-:Y:S02]  /*2890*/  USEL UR5, UR42, UR17, !UP2 ;  /* 0x000000112a057287 */ /* 0x000fe4000d000000 */
[----:B------:R-:W-:Y:S02]  /*28a0*/  UIMAD UR10, UR39, UR6, URZ ;  /* 0x00000006270a72a4 */ /* 0x000fe4000f8e02ff */
[----:B------:R-:W-:Y:S02]  /*28b0*/  UISETP.GE.AND UP0, UPT, UR4, UR7, UPT ;  /* 0x000000070400728c */ /* 0x000fe4000bf06270 */
[----:B------:R-:W-:Y:S02]  /*28c0*/  UIMAD.WIDE.U32 UR12, UR4, UR8, URZ ;  /* 0x00000008040c72a5 */ /* 0x000fe4000f8e00ff */
[----:B------:R-:W-:-:S02]  /*28d0*/  UISETP.GE.OR UP0, UPT, UR5, UR10, UP0 ;  /* 0x0000000a0500728c */ /* 0x000fc40008706670 */
[----:B------:R-:W-:Y:S02]  /*28e0*/  UIMAD.WIDE.U32 UR10, UR5, UR8, URZ ;  /* 0x00000008050a72a5 */ /* 0x000fe4000f8e00ff */
[----:B------:R-:W-:Y:S01]  /*28f0*/  UIADD3 UR12, UPT, UPT, -UR4, URZ, URZ ;  /* 0x000000ff040c7290 */ /* 0x000fe2000fffe1ff */
[----:B------:R-:W-:Y:S01]  /*2900*/  UMOV UR8, UR13 ;  /* 0x0000000d00087c82 */ /* 0x000fe20008000000 */
[----:B------:R-:W-:Y:S02]  /*2910*/  UIADD3 UR10, UPT, UPT, -UR5, URZ, URZ ;  /* 0x000000ff050a7290 */ /* 0x000fe4000fffe1ff */
[----:B------:R-:W-:-:S03]  /*2920*/  USHF.R.U32.HI UR8, URZ, UR9, UR8 ;  /* 0x00000009ff087299 */ /* 0x000fc60008011608 */
[----:B------:R-:W-:Y:S01]  /*2930*/  @!UP0 UMOV UR7, UR11 ;  /* 0x0000000b00078c82 */ /* 0x000fe20008000000 */
[----:B------:R-:W-:Y:S02]  /*2940*/  UIMAD UR12, UR18, UR12, UR38 ;  /* 0x0000000c120c72a4 */ /* 0x000fe4000f8e0226 */
[----:B------:R-:W-:Y:S02]  /*2950*/  USEL UR8, UR4, UR8, !UP3 ;  /* 0x0000000804087287 */ /* 0x000fe4000d800000 */
[----:B------:R-:W-:Y:S02]  /*2960*/  @!UP0 USHF.R.U32.HI UR7, URZ, UR9, UR7 ;  /* 0x00000009ff078299 */ /* 0x000fe40008011607 */
[----:B------:R-:W-:Y:S02]  /*2970*/  UIADD3 UR9, UPT, UPT, -UR8, URZ, URZ ;  /* 0x000000ff08097290 */ /* 0x000fe4000fffe1ff */
[----:B------:R-:W-:Y:S02]  /*2980*/  @!UP0 USEL UR7, UR5, UR7, !UP3 ;  /* 0x0000000705078287 */ /* 0x000fe4000d800000 */
[----:B------:R-:W-:-:S02]  /*2990*/  UIMAD UR9, UR39, UR9, UR4 ;  /* 0x00000009270972a4 */ /* 0x000fc4000f8e0204 */
[----:B------:R-:W-:Y:S02]  /*29a0*/  @!UP0 UIADD3 UR8, UPT, UPT, UR8, -UR7, URZ ;  /* 0x8000000708088290 */ /* 0x000fe4000fffe0ff */
[----:B------:R-:W-:Y:S02]  /*29b0*/  @!UP0 UIMAD UR7, UR9, UR6, UR7 ;  /* 0x00000006090782a4 */ /* 0x000fe4000f8e0207 */
[----:B------:R-:W-:Y:S02]  /*29c0*/  @!UP0 UIMAD UR4, UR39, UR8, UR5 ;  /* 0x00000008270482a4 */ /* 0x000fe4000f8e0205 */
[----:B------:R-:W-:Y:S02]  /*29d0*/  UIMAD UR6, UR20, UR10, UR42 ;  /* 0x0000000a140672a4 */ /* 0x000fe4000f8e022a */
[----:B------:R-:W-:Y:S01]  /*29e0*/  UIMAD UR38, UR4, UR18, UR12 ;  /* 0x00000012042672a4 */ /* 0x000fe2000f8e020c */
[----:B------:R-:W-:Y:S02]  /*29f0*/  @!UP0 UMOV UR5, UR7 ;  /* 0x0000000700058c82 */ /* 0x000fe40008000000 */
[----:B------:R-:W-:-:S12]  /*2a00*/  UIMAD UR42, UR5, UR20, UR6 ;  /* 0x00000014052a72a4 */ /* 0x000fd8000f8e0206 */
.L_x_38:
[----:B------:R-:W1:Y:S02]  /*2a10*/  LDCU UR4, c[0x0][0xb30] ;  /* 0x00016600ff0477ac */ /* 0x000e640008000800 */
[----:B-1----:R-:W-:-:S09]  /*2a20*/  UISETP.NE.AND UP0, UPT, UR4, 0x1, UPT ;  /* 0x000000010400788c */ /* 0x002fd2000bf05270 */
[----:B------:R-:W-:Y:S05]  /*2a30*/  BRA.U UP0, `(.L_x_39) ;  /* 0x0000000100447547 */ /* 0x000fea000b800000 */
[----:B------:R-:W1:Y:S01]  /*2a40*/  LDCU.128 UR8, c[0x0][0xb10] ;  /* 0x00016200ff0877ac */ /* 0x000e620008000c00 */
[----:B------:R-:W2:Y:S01]  /*2a50*/  LDCU UR12, c[0x0][0xb0c] ;  /* 0x00016180ff0c77ac */ /* 0x000ea20008000800 */
[----:B------:R-:W3:Y:S01]  /*2a60*/  LDCU UR13, c[0x0][0xb20] ;  /* 0x00016400ff0d77ac */ /* 0x000ee20008000800 */
[----:B-1----:R-:W-:Y:S02]  /*2a70*/  UIMAD.WIDE.U32 UR6, UR42, UR8, URZ ;  /* 0x000000082a0672a5 */ /* 0x002fe4000f8e00ff */
[----:B------:R-:W-:Y:S02]  /*2a80*/  UIMAD.WIDE.U32 UR4, UR38, UR11, URZ ;  /* 0x0000000b260472a5 */ /* 0x000fe4000f8e00ff */
[----:B--2---:R-:W-:Y:S02]  /*2a90*/  UISETP.NE.AND UP2, UPT, UR12, 0x1, UPT ;  /* 0x000000010c00788c */ /* 0x004fe4000bf45270 */
[----:B------:R-:W-:Y:S01]  /*2aa0*/  UISETP.NE.AND UP0, UPT, UR10, 0x1, UPT ;  /* 0x000000010a00788c */ /* 0x000fe2000bf05270 */
[----:B------:R-:W-:-:S02]  /*2ab0*/  UMOV UR6, UR7 ;  /* 0x0000000700067c82 */ /* 0x000fc40008000000 */
[----:B------:R-:W-:Y:S01]  /*2ac0*/  UMOV UR4, UR5 ;  /* 0x0000000500047c82 */ /* 0x000fe20008000000 */
[----:B------:R-:W-:Y:S02]  /*2ad0*/  USHF.R.U32.HI UR6, URZ, UR9, UR6 ;  /* 0x00000009ff067299 */ /* 0x000fe40008011606 */
[----:B---3--:R-:W-:Y:S02]  /*2ae0*/  USHF.R.U32.HI UR4, URZ, UR13, UR4 ;  /* 0x0000000dff047299 */ /* 0x008fe40008011604 */
[----:B------:R-:W-:Y:S02]  /*2af0*/  USEL UR5, UR42, UR6, !UP2 ;  /* 0x000000062a057287 */ /* 0x000fe4000d000000 */
[----:B------:R-:W-:-:S04]  /*2b00*/  USEL UR4, UR38, UR4, !UP0 ;  /* 0x0000000426047287 */ /* 0x000fc8000c000000 */
[----:B------:R-:W-:Y:S02]  /*2b10*/  UIADD3 UR6, UPT, UPT, UR5, -UR4, URZ ;  /* 0x8000000405067290 */ /* 0x000fe4000fffe0ff */
[----:B------:R-:W-:Y:S02]  /*2b20*/  UIADD3 UR4, UPT, UPT, -UR5, UR4, URZ ;  /* 0x0000000405047290 */ /* 0x000fe4000fffe1ff */
[----:B------:R-:W-:Y:S02]  /*2b30*/  UIMAD UR38, UR6, UR10, UR38 ;  /* 0x0000000a062672a4 */ /* 0x000fe4000f8e0226 */
[----:B------:R-:W-:-:S12]  /*2b40*/  UIMAD UR42, UR4, UR12, UR42 ;  /* 0x0000000c042a72a4 */ /* 0x000fd8000f8e022a */
.L_x_39:
[----:B------:R-:W-:Y:S01]  /*2b50*/  R2UR UR5, R48 ;  /* 0x00000000300572ca */ /* 0x000fe200000e0000 */
[----:B------:R-:W-:Y:S01]  /*2b60*/  UMOV UR30, UR34 ;  /* 0x00000022001e7c82 */ /* 0x000fe20008000000 */
[----:B------:R-:W-:Y:S02]  /*2b70*/  R2UR UR4, R47 ;  /* 0x000000002f0472ca */ /* 0x000fe400000e0000 */
[----:B------:R-:W-:Y:S02]  /*2b80*/  PLOP3.LUT P1, PT, PT, PT, PT, 0x80, 0x8 ;  /* 0x000000000008781c */ /* 0x000fe40003f2f070 */
[----:B------:R-:W-:-:S07]  /*2b90*/  LOP3.LUT R2, R2, 0x1, RZ, 0x3c, !PT ;  /* 0x0000000102027812 */ /* 0x000fce00078e3cff */
[----:B------:R-:W-:Y:S02]  /*2ba0*/  UIADD3 UR45, UPT, UPT, UR42, UR5, URZ ;  /* 0x000000052a2d7290 */ /* 0x000fe4000fffe0ff */
[----:B------:R-:W-:Y:S01]  /*2bb0*/  UIADD3 UR20, UPT, UPT, UR38, UR4, URZ ;  /* 0x0000000426147290 */ /* 0x000fe2000fffe0ff */
[----:B------:R-:W-:Y:S11]  /*2bc0*/  BRA.U UP1, `(.L_x_40) ;  /* 0xffffffed01487547 */ /* 0x000ff6000b83ffff */
[----:B------:R-:W-:Y:S01]  /*2bd0*/  UIADD3 UR31, UPT, UPT, UR31, 0x68, URZ ;  /* 0x000000681f1f7890 */ /* 0x000fe2000fffe0ff */
[----:B------:R-:W-:-:S03]  /*2be0*/  MOV R2, UR23 ;  /* 0x0000001700027c02 */ /* 0x000fc60008000f00 */
[----:B------:R-:W-:Y:S01]  /*2bf0*/  ULEA UR4, UR25, UR31, 0x3 ;  /* 0x0000001f19047291 */ /* 0x000fe2000f8e18ff */
[----:B------:R-:W-:-:S08]  /*2c00*/  SHF.L.U32 R2, R2, 0x1f, RZ ;  /* 0x0000001f02027819 */ /* 0x000fd000000006ff */
[----:B------:R-:W1:Y:S02]  /*2c10*/  SYNCS.PHASECHK.TRANS64.TRYWAIT P0, [UR4], R2 ;  /* 0x00000002ff0075a7 */ /* 0x000e640008001104 */
[----:B-1----:R-:W-:Y:S05]  /*2c20*/  @!P0 BRA `(.L_x_41) ;  /* 0x0000006800f88947 */ /* 0x002fea0003800000 */
.L_x_157:
[----:B------:R-:W-:-:S04]  /*2c30*/  UIADD3 UR4, UPT, UPT, UR25, 0x1, URZ ;  /* 0x0000000119047890 */ /* 0x000fc8000fffe0ff */
[----:B------:R-:W-:-:S04]  /*2c40*/  UISETP.NE.AND UP0, UPT, UR4, 0xd, UPT ;  /* 0x0000000d0400788c */ /* 0x000fc8000bf05270 */
[----:B------:R-:W-:Y:S02]  /*2c50*/  USEL UR5, URZ, 0x1, UP0 ;  /* 0x00000001ff057887 */ /* 0x000fe40008000000 */
[----:B------:R-:W-:Y:S02]  /*2c60*/  USEL UR4, UR4, URZ, UP0 ;  /* 0x000000ff04047287 */ /* 0x000fe40008000000 */
[----:B------:R-:W-:Y:S02]  /*2c70*/  ULOP3.LUT UR6, UR23, UR5, URZ, 0x3c, !UPT ;  /* 0x0000000517067292 */ /* 0x000fe4000f8e3cff */
[----:B------:R-:W-:-:S04]  /*2c80*/  ULEA UR5, UR4, UR31, 0x3 ;  /* 0x0000001f04057291 */ /* 0x000fc8000f8e18ff */
[----:B-1----:R-:W-:-:S04]  /*2c90*/  MOV R2, UR6 ;  /* 0x0000000600027c02 */ /* 0x002fc80008000f00 */
[----:B------:R-:W-:-:S04]  /*2ca0*/  SHF.L.U32 R2, R2, 0x1f, RZ ;  /* 0x0000001f02027819 */ /* 0x000fc800000006ff */
[----:B------:R-:W1:Y:S02]  /*2cb0*/  SYNCS.PHASECHK.TRANS64.TRYWAIT P0, [UR5], R2 ;  /* 0x00000002ff0075a7 */ /* 0x000e640008001105 */
[----:B-1----:R-:W-:Y:S05]  /*2cc0*/  @!P0 BRA `(.L_x_42) ;  /* 0x0000006800e88947 */ /* 0x002fea0003800000 */
.L_x_159:
        /* <DEDUP_REMOVED lines=10> */
.L_x_161:
        /* <DEDUP_REMOVED lines=10> */
.L_x_163:
        /* <DEDUP_REMOVED lines=10> */
.L_x_165:
        /* <DEDUP_REMOVED lines=10> */
.L_x_167:
        /* <DEDUP_REMOVED lines=10> */
.L_x_169:
        /* <DEDUP_REMOVED lines=10> */
.L_x_171:
        /* <DEDUP_REMOVED lines=10> */
.L_x_173:
        /* <DEDUP_REMOVED lines=10> */
.L_x_175:
        /* <DEDUP_REMOVED lines=10> */
.L_x_177:
        /* <DEDUP_REMOVED lines=10> */
.L_x_179:
[----:B------:R-:W-:-:S04]  /*3310*/  UIADD3 UR4, UPT, UPT, UR4, 0x1, URZ ;  /* 0x0000000104047890 */ /* 0x000fc8000fffe0ff */
[----:B------:R-:W-:-:S04]  /*3320*/  UISETP.NE.AND UP0, UPT, UR4, 0xd, UPT ;  /* 0x0000000d0400788c */ /* 0x000fc8000bf05270 */
[----:B------:R-:W-:Y:S02]  /*3330*/  USEL UR5, URZ, 0x1, UP0 ;  /* 0x00000001ff057887 */ /* 0x000fe40008000000 */
[----:B------:R-:W-:Y:S02]  /*3340*/  USEL UR4, UR4, URZ, UP0 ;  /* 0x000000ff04047287 */ /* 0x000fe40008000000 */
[----:B------:R-:W-:Y:S02]  /*3350*/  ULOP3.LUT UR5, UR6, UR5, URZ, 0x3c, !UPT ;  /* 0x0000000506057292 */ /* 0x000fe4000f8e3cff */
[----:B------:R-:W-:-:S04]  /*3360*/  ULEA UR4, UR4, UR31, 0x3 ;  /* 0x0000001f04047291 */ /* 0x000fc8000f8e18ff */
[----:B-1----:R-:W-:Y:S02]  /*3370*/  IMAD.U32 R2, RZ, RZ, UR5 ;  /* 0x00000005ff027e24 */ /* 0x002fe4000f8e00ff */
[----:B------:R-:W-:-:S03]  /*3380*/  MOV R0, UR4 ;  /* 0x0000000400007c02 */ /* 0x000fc60008000f00 */
[----:B------:R-:W-:-:S07]  /*3390*/  SHF.L.U32 R2, R2, 0x1f, RZ ;  /* 0x0000001f02027819 */ /* 0x000fce00000006ff */
.L_x_53:
[----:B-1----:R1:W2:Y:S02]  /*33a0*/  SYNCS.PHASECHK.TRANS64.TRYWAIT P0, [R0+URZ], R2 ;  /* 0x00000002000075a7 */ /* 0x0022a400080011ff */
[----:B--2---:R-:W-:Y:S05]  /*33b0*/  @!P0 NANOSLEEP.SYNCS 0x989680 ;  /* 0x009896800000895d */ /* 0x004fea0003900000 */
[----:B------:R-:W2:Y:S02]  /*33c0*/  @!P0 SYNCS.PHASECHK.TRANS64 P0, [R0+URZ], R2 ;  /* 0x00000002000085a7 */ /* 0x000ea400080010ff */
[----:B--2---:R-:W-:Y:S05]  /*33d0*/  @P0 EXIT ;  /* 0x000000000000094d */ /* 0x004fea0003800000 */
[----:B------:R-:W-:Y:S05]  /*33e0*/  BRA `(.L_x_53) ;  /* 0xfffffffc00ec7947 */ /* 0x000fea000383ffff */
.L_x_22:
[----:B------:R-:W2:Y:S02]  /*33f0*/  S2UR UR4, SR_CgaCtaId ;  /* 0x00000000000479c3 */ /* 0x000ea40000008800 */
[----:B--2---:R-:W-:-:S04]  /*3400*/  UISETP.NE.AND UP0, UPT, UR4, URZ, UPT ;  /* 0x000000ff0400728c */ /* 0x004fc8000bf05270 */
[----:B------:R-:W-:-:S09]  /*3410*/  UISETP.NE.OR UP0, UPT, UR18, 0x1, UP0 ;  /* 0x000000011200788c */ /* 0x000fd20008705670 */
[----:B------:R-:W-:Y:S05]  /*3420*/  BRA.U UP0, `(.L_x_54) ;  /* 0x0000000100b47547 */ /* 0x000fea000b800000 */
[----:B------:R-:W2:Y:S01]  /*3430*/  S2UR UR5, SR_CgaCtaId ;  /* 0x00000000000579c3 */ /* 0x000ea20000008800 */
[----:B------:R-:W-:Y:S01]  /*3440*/  UMOV UR4, 0x400 ;  /* 0x0000040000047882 */ /* 0x000fe20000000000 */
[----:B------:R-:W-:Y:S01]  /*3450*/  HFMA2 R2, -RZ, RZ, 0, 5.9604644775390625e-08 ;  /* 0x00000001ff027431 */ /* 0x000fe200000001ff */
[----:B------:R-:W-:Y:S01]  /*3460*/  ISETP.GE.U32.AND P0, PT, R3, 0x2, PT ;  /* 0x000000020300780c */ /* 0x000fe20003f06070 */
[----:B------:R-:W-:Y:S01]  /*3470*/  IMAD.MOV.U32 R8, RZ, RZ, RZ ;  /* 0x000000ffff087224 */ /* 0x000fe200078e00ff */
[----:B--2---:R-:W-:-:S04]  /*3480*/  ULEA UR4, UR5, UR4, 0x18 ;  /* 0x0000000405047291 */ /* 0x004fc8000f8ec0ff */
[----:B------:R-:W-:Y:S02]  /*3490*/  UIADD3 UR5, UPT, UPT, UR4, 0x128, URZ ;  /* 0x0000012804057890 */ /* 0x000fe4000fffe0ff */
[----:B------:R-:W-:Y:S02]  /*34a0*/  UIADD3 UR8, UPT, UPT, UR4, 0x120, URZ ;  /* 0x0000012004087890 */ /* 0x000fe4000fffe0ff */
[----:B------:R-:W-:-:S12]  /*34b0*/  UPRMT UR5, URZ, 0x654, UR5 ;  /* 0x00000654ff057896 */ /* 0x000fd80008000005 */
.L_x_57:
[----:B------:R-:W-:Y:S01]  /*34c0*/  SHF.L.U32 R6, R2, 0x1f, RZ ;  /* 0x0000001f02067819 */ /* 0x000fe200000006ff */
[----:B------:R-:W-:Y:S02]  /*34d0*/  IMAD.U32 R4, RZ, RZ, UR8 ;  /* 0x00000008ff047e24 */ /* 0x000fe4000f8e00ff */
[----:B------:R-:W-:Y:S01]  /*34e0*/  @!P0 IMAD.MOV.U32 R5, RZ, RZ, 0x10 ;  /* 0x00000010ff058424 */ /* 0x000fe200078e00ff */
[----:B------:R-:W2:Y:S02]  /*34f0*/  SYNCS.PHASECHK.TRANS64.TRYWAIT P1, [UR4+0x128], R6 ;  /* 0x00012806ff0075a7 */ /* 0x000ea40008021104 */
[----:B------:R-:W-:-:S04]  /*3500*/  PRMT R4, R3, 0x654, R4 ;  /* 0x0000065403047816 */ /* 0x000fc80000000004 */
[----:B------:R-:W-:Y:S01]  /*3510*/  SEL R0, R4, R0, !P0 ;  /* 0x0000000004007207 */ /* 0x000fe20004000000 */
[----:B--2---:R-:W-:Y:S06]  /*3520*/  @!P1 BRA `(.L_x_55) ;  /* 0x0000006400d89947 */ /* 0x004fec0003800000 */
.L_x_181:
[----:B------:R-:W-:Y:S01]  /*3530*/  UIADD3 UR6, UPT, UPT, UR4, 0x160, URZ ;  /* 0x0000016004067890 */ /* 0x000fe2000fffe0ff */
[----:B------:R3:W-:Y:S01]  /*3540*/  @!P0 SYNCS.ARRIVE.TRANS64.RED RZ, [R0+URZ], R5 ;  /* 0x0000000500ff89a7 */ /* 0x0007e200080004ff */
[----:B------:R-:W-:Y:S01]  /*3550*/  UIADD3 UR7, UPT, UPT, UR4, 0x120, URZ ;  /* 0x0000012004077890 */ /* 0x000fe2000fffe0ff */
[----:B------:R-:W-:-:S08]  /*3560*/  LOP3.LUT R2, R2, 0x1, RZ, 0x3c, !PT ;  /* 0x0000000102027812 */ /* 0x000fd000078e3cff */
[----:B------:R-:W-:Y:S06]  /*3570*/  UGETNEXTWORKID.BROADCAST [UR6], [UR7] ;  /* 0x00000000060073ca */ /* 0x000fec0008000100 */
[----:B---3--:R-:W-:-:S04]  /*3580*/  SHF.L.U32 R5, R8, 0x1f, RZ ;  /* 0x0000001f08057819 */ /* 0x008fc800000006ff */
[----:B------:R-:W3:Y:S02]  /*3590*/  SYNCS.PHASECHK.TRANS64.TRYWAIT P1, [UR4+0x120], R5 ;  /* 0x00012005ff0075a7 */ /* 0x000ee40008021104 */
[----:B---3--:R-:W-:Y:S05]  /*35a0*/  @!P1 BRA `(.L_x_56) ;  /* 0x0000006400d09947 */ /* 0x008fea0003800000 */
.L_x_183:
[----:B--2---:R-:W2:Y:S01]  /*35b0*/  LDS.128 R4, [UR4+0x160] ;  /* 0x00016004ff047984 */ /* 0x004ea20008000c00 */
[----:B------:R-:W-:Y:S01]  /*35c0*/  LOP3.LUT R8, R8, 0x1, RZ, 0x3c, !PT ;  /* 0x0000000108087812 */ /* 0x000fe200078e3cff */
[----:B------:R-:W-:Y:S01]  /*35d0*/  @!PT LDS RZ, [RZ] ;  /* 0x00000000fffff984 */ /* 0x000fe20000000800 */
[----:B------:R-:W-:Y:S01]  /*35e0*/  @!PT LDS RZ, [RZ] ;  /* 0x00000000fffff984 */ /* 0x000fe20000000800 */
[----:B------:R-:W-:Y:S01]  /*35f0*/  @!PT LDS RZ, [RZ] ;  /* 0x00000000fffff984 */ /* 0x000fe20000000800 */
[----:B------:R-:W-:Y:S01]  /*3600*/  @!PT LDS RZ, [RZ] ;  /* 0x00000000fffff984 */ /* 0x000fe20000000800 */
[----:B------:R3:W-:Y:S06]  /*3610*/  MEMBAR.ALL.CTA ;  /* 0x0000000000007992 */ /* 0x0007ec0000008000 */
[----:B---3--:R-:W3:Y:S02]  /*3620*/  FENCE.VIEW.ASYNC.S ;  /* 0x00000000000073c6 */ /* 0x008ee40000000000 */
[----:B---3--:R-:W-:Y:S01]  /*3630*/  SYNCS.ARRIVE.TRANS64.RED.A1T0 RZ, [UR5], RZ ;  /* 0x000000ffffff79a7 */ /* 0x008fe20008100405 */
[----:B--2---:R-:W-:-:S13]  /*3640*/  LOP3.LUT P1, RZ, R6, 0x1, RZ, 0xc0, !PT ;  /* 0x0000000106ff7812 */ /* 0x004fda000782c0ff */
[----:B------:R-:W-:Y:S05]  /*3650*/  @P1 BRA `(.L_x_57) ;  /* 0xfffffffc00981947 */ /* 0x000fea000383ffff */
[----:B------:R-:W-:-:S04]  /*3660*/  SHF.L.U32 R0, R2, 0x1f, RZ ;  /* 0x0000001f02007819 */ /* 0x000fc800000006ff */
[----:B------:R-:W2:Y:S02]  /*3670*/  SYNCS.PHASECHK.TRANS64 P0, [UR4+0x128], R0 ;  /* 0x00012800ff0075a7 */ /* 0x000ea40008001004 */
[----:B-12---:R-:W-:Y:S05]  /*3680*/  @P0 EXIT ;  /* 0x000000000000094d */ /* 0x006fea0003800000 */
[----:B------:R-:W-:-:S07]  /*3690*/  MOV R0, UR4 ;  /* 0x0000000400007c02 */ /* 0x000fce0008000f00 */
.L_x_58:
[----:B-1----:R-:W-:-:S04]  /*36a0*/  SHF.L.U32 R3, R2, 0x1f, RZ ;  /* 0x0000001f02037819 */ /* 0x002fc800000006ff */
[----:B------:R1:W2:Y:S03]  /*36b0*/  SYNCS.PHASECHK.TRANS64.TRYWAIT P0, [R0+URZ+0x128], R3 ;  /* 0x00012803000075a7 */ /* 0x0002a600080011ff */
[----:B--2---:R-:W-:Y:S05]  /*36c0*/  @!P0 NANOSLEEP.SYNCS 0x989680 ;  /* 0x009896800000895d */ /* 0x004fea0003900000 */
[----:B------:R-:W2:Y:S02]  /*36d0*/  @!P0 SYNCS.PHASECHK.TRANS64 P0, [R0+URZ+0x128], R3 ;  /* 0x00012803000085a7 */ /* 0x000ea400080010ff */
[----:B--2---:R-:W-:Y:S05]  /*36e0*/  @P0 EXIT ;  /* 0x000000000000094d */ /* 0x004fea0003800000 */
[----:B------:R-:W-:Y:S05]  /*36f0*/  BRA `(.L_x_58) ;  /* 0xfffffffc00e87947 */ /* 0x000fea000383ffff */
.L_x_54:
[----:B------:R-:W-:Y:S05]  /*3700*/  BRA.U UP4, `(.L_x_59) ;  /* 0x0000001104a07547 */ /* 0x000fea000b800000 */
[----:B------:R-:W2:Y:S01]  /*3710*/  S2UR UR4, SR_CgaCtaId ;  /* 0x00000000000479c3 */ /* 0x000ea20000008800 */
[----:B------:R-:W-:Y:S01]  /*3720*/  UMOV UR5, 0x40 ;  /* 0x0000004000057882 */ /* 0x000fe20000000000 */
[----:B------:R-:W-:Y:S01]  /*3730*/  NOP ;  /* 0x0000000000007918 */ /* 0x000fe20000000000 */
[----:B------:R-:W-:Y:S01]  /*3740*/  UMOV UR6, 0x400 ;  /* 0x0000040000067882 */ /* 0x000fe20000000000 */
[----:B--2---:R-:W-:Y:S02]  /*3750*/  ULEA UR5, UR4, UR5, 0x18 ;  /* 0x0000000504057291 */ /* 0x004fe4000f8ec0ff */
[----:B------:R-:W-:-:S07]  /*3760*/  ULEA UR6, UR4, UR6, 0x18 ;  /* 0x0000000604067291 */ /* 0x000fce000f8ec0ff */
[----:B------:R-:W2:Y:S02]  /*3770*/  LDS.U8 R3, [UR5+0x1c] ;  /* 0x00001c05ff037984 */ /* 0x000ea40008000000 */
[----:B--2---:R-:W-:-:S13]  /*3780*/  ISETP.NE.AND P0, PT, R3, RZ, PT ;  /* 0x000000ff0300720c */ /* 0x004fda0003f05270 */
[----:B------:R-:W-:Y:S05]  /*3790*/  @P0 BRA `(.L_x_60) ;  /* 0x0000000400080947 */ /* 0x000fea0003800000 */
[----:B------:R-:W-:Y:S02]  /*37a0*/  UISETP.NE.U32.AND UP1, UPT, UR38, 0x1, UPT ;  /* 0x000000012600788c */ /* 0x000fe4000bf25070 */
[----:B------:R-:W-:-:S07]  /*37b0*/  UIADD3 UR7, UPT, UPT, UR5, 0x8, URZ ;  /* 0x0000000805077890 */ /* 0x000fce000fffe0ff */
[----:B------:R-:W-:Y:S05]  /*37c0*/  BRA.U !UP1, `(.L_x_61) ;  /* 0x00000001099c7547 */ /* 0x000fea000b800000 */
[----:B------:R-:W-:Y:S01]  /*37d0*/  ELECT P0, URZ, PT ;  /* 0x0000000000ff782f */ /* 0x000fe20003800000 */
[----:B------:R-:W-:-:S12]  /*37e0*/  BSSY B0, `(.L_x_61) ;  /* 0x0000025000007945 */ /* 0x000fd80003800000 */
[----:B------:R-:W-:Y:S05]  /*37f0*/  @!P0 BRA `(.L_x_62) ;  /* 0x00000000008c8947 */ /* 0x000fea0003800000 */
[----:B------:R-:W-:-:S05]  /*3800*/  UMOV UR4, 0x10 ;  /* 0x0000001000047882 */ /* 0x000fca0000000000 */
[----:B------:R-:W-:Y:S04]  /*3810*/  DEPBAR.LE SB2, 0x36 ;  /* 0x0000ad800000791a */ /* 0x000fe80000000000 */
[----:B------:R-:W2:Y:S02]  /*3820*/  UTCATOMSWS.2CTA.FIND_AND_SET.ALIGN UP0, UR4, UR4 ;  /* 0x00000004000475e3 */ /* 0x000ea40008200800 */
[----:B--2---:R-:W-:Y:S01]  /*3830*/  MOV R10, UR4 ;  /* 0x00000004000a7c02 */ /* 0x004fe20008000f00 */
[----:B------:R-:W-:Y:S06]  /*3840*/  BRA.U UP0, `(.L_x_63) ;  /* 0x0000000100187547 */ /* 0x000fec000b800000 */
.L_x_64:
[----:B------:R-:W-:Y:S05]  /*3850*/  NANOSLEEP 0x64 ;  /* 0x000000640000795d */ /* 0x000fea0003800000 */
[----:B------:R-:W-:-:S05]  /*3860*/  UMOV UR4, 0x10 ;  /* 0x0000001000047882 */ /* 0x000fca0000000000 */
[----:B------:R-:W-:Y:S04]  /*3870*/  DEPBAR.LE SB2, 0x36 ;  /* 0x0000ad800000791a */ /* 0x000fe80000000000 */
[----:B------:R-:W2:Y:S02]  /*3880*/  UTCATOMSWS.2CTA.FIND_AND_SET.ALIGN UP0, UR4, UR4 ;  /* 0x00000004000475e3 */ /* 0x000ea40008200800 */
[----:B--2---:R-:W-:Y:S01]  /*3890*/  MOV R10, UR4 ;  /* 0x00000004000a7c02 */ /* 0x004fe20008000f00 */
[----:B------:R-:W-:Y:S05]  /*38a0*/  BRA.U !UP0, `(.L_x_64) ;  /* 0xfffffffd08e87547 */ /* 0x000fea000b83ffff */
.L_x_63:
[----:B------:R-:W2:Y:S01]  /*38b0*/  LDS R6, [UR5+0x10] ;  /* 0x00001005ff067984 */ /* 0x000ea20008000800 */
[----:B------:R-:W-:Y:S01]  /*38c0*/  IMAD.U32 R3, RZ, RZ, UR6 ;  /* 0x00000006ff037e24 */ /* 0x000fe2000f8e00ff */
[----:B------:R-:W-:-:S03]  /*38d0*/  MOV R4, UR37 ;  /* 0x0000002500047c02 */ /* 0x000fc60008000f00 */
[----:B------:R-:W-:Y:S01]  /*38e0*/  VIADD R3, R3, 0x170 ;  /* 0x0000017003037836 */ /* 0x000fe20000000000 */
[----:B--2---:R-:W-:-:S04]  /*38f0*/  SHF.L.U32 R6, R6, 0x1f, RZ ;  /* 0x0000001f06067819 */ /* 0x004fc800000006ff */
[----:B------:R-:W2:Y:S02]  /*3900*/  SYNCS.PHASECHK.TRANS64.TRYWAIT P0, [UR5+0x8], R6 ;  /* 0x00000806ff0075a7 */ /* 0x000ea40008001105 */
[----:B--2---:R-:W-:Y:S05]  /*3910*/  @P0 BRA `(.L_x_65) ;  /* 0x0000000000080947 */ /* 0x004fea0003800000 */
[----:B------:R-:W2:Y:S02]  /*3920*/  SYNCS.PHASECHK.TRANS64.TRYWAIT P0, [UR5+0x8], R6 ;  /* 0x00000806ff0075a7 */ /* 0x000ea40008001105 */
[----:B--2---:R-:W-:Y:S05]  /*3930*/  @!P0 BRA `(.L_x_66) ;  /* 0x0000006400048947 */ /* 0x004fea0003800000 */
.L_x_65:
[----:B------:R-:W-:Y:S01]  /*3940*/  PRMT R4, R4, 0x654, R3 ;  /* 0x0000065404047816 */ /* 0x000fe20000000003 */
[----:B------:R-:W-:Y:S01]  /*3950*/  HFMA2 R3, -RZ, RZ, 0, 5.9604644775390625e-08 ;  /* 0x00000001ff037431 */ /* 0x000fe200000001ff */
[----:B------:R-:W-:Y:S01]  /*3960*/  UPRMT UR4, UR37, 0x654, UR7 ;  /* 0x0000065425047896 */ /* 0x000fe20008000007 */
[----:B------:R-:W-:Y:S02]  /*3970*/  IMAD.MOV.U32 R8, RZ, RZ, 0xffff ;  /* 0x0000ffffff087424 */ /* 0x000fe400078e00ff */
[----:B--2---:R-:W-:Y:S02]  /*3980*/  IMAD.MOV.U32 R6, RZ, RZ, 0x4 ;  /* 0x00000004ff067424 */ /* 0x004fe400078e00ff */
[----:B------:R-:W-:Y:S01]  /*3990*/  IMAD.SHL.U32 R9, R10, 0x20, RZ ;  /* 0x000000200a097824 */ /* 0x000fe200078e00ff */
[----:B------:R-:W-:Y:S02]  /*39a0*/  MOV R5, UR4 ;  /* 0x0000000400057c02 */ /* 0x000fe40008000f00 */
[-C--:B------:R-:W-:Y:S01]  /*39b0*/  SHF.L.U32 R8, R8, R10.reuse, RZ ;  /* 0x0000000a08087219 */ /* 0x080fe200000006ff */
[----:B------:R2:W-:Y:S01]  /*39c0*/  SYNCS.ARRIVE.TRANS64.RED RZ, [UR4], R6 ;  /* 0x00000006ffff79a7 */ /* 0x0005e20008000404 */
[----:B------:R-:W-:Y:S01]  /*39d0*/  SHF.L.U32 R7, R3, R10, RZ ;  /* 0x0000000a03077219 */ /* 0x000fe200000006ff */
[----:B------:R2:W-:Y:S04]  /*39e0*/  STS [UR6+0x170], R9 ;  /* 0x00017009ff007988 */ /* 0x0005e80008000806 */
[----:B------:R2:W-:Y:S04]  /*39f0*/  STAS [R4.64], R10 ;  /* 0x0000000a04007dbd */ /* 0x0005e8000c0008ff */
[----:B------:R2:W-:Y:S04]  /*3a00*/  ATOMS.OR RZ, [UR5+0x14], R8 ;  /* 0x00001408ffff798c */ /* 0x0005e8000b000005 */
[----:B------:R2:W-:Y:S04]  /*3a10*/  ATOMS.OR RZ, [UR5+0x18], R7 ;  /* 0x00001807ffff798c */ /* 0x0005e8000b000005 */
[----:B------:R2:W-:Y:S02]  /*3a20*/  ATOMS.XOR RZ, [UR5+0x10], R3 ;  /* 0x00001003ffff798c */ /* 0x0005e4000b800005 */
.L_x_62:
[----:B-1----:R-:W-:Y:S05]  /*3a30*/  BSYNC B0 ;  /* 0x0000000000007941 */ /* 0x002fea0003800000 */
.L_x_61:
[----:B------:R-:W-:Y:S05]  /*3a40*/  BRA.U UP1, `(.L_x_67) ;  /* 0x00000001016c7547 */ /* 0x000fea000b800000 */
[----:B------:R-:W-:-:S03]  /*3a50*/  UMOV UR4, 0xffffffff ;  /* 0xffffffff00047882 */ /* 0x000fc60000000000 */
[----:B------:R-:W-:Y:S05]  /*3a60*/  BRA.DIV UR4, `(.L_x_68) ;  /* 0x0000006204d07947 */ /* 0x000fea000b800000 */
[----:B------:R-:W-:-:S13]  /*3a70*/  ELECT P6, URZ, PT ;  /* 0x0000000000ff782f */ /* 0x000fda00038c0000 */
.L_x_186:
[----:B------:R-:W-:Y:S05]  /*3a80*/  @!P6 BRA `(.L_x_67) ;  /* 0x00000000005ce947 */ /* 0x000fea0003800000 */
[----:B--2---:R-:W2:Y:S02]  /*3a90*/  LDS R4, [UR5+0x10] ;  /* 0x00001005ff047984 */ /* 0x004ea40008000800 */
[----:B--2---:R-:W-:-:S04]  /*3aa0*/  SHF.L.U32 R4, R4, 0x1f, RZ ;  /* 0x0000001f04047819 */ /* 0x004fc800000006ff */
[----:B------:R-:W2:Y:S02]  /*3ab0*/  SYNCS.PHASECHK.TRANS64.TRYWAIT P0, [UR5+0x8], R4 ;  /* 0x00000804ff0075a7 */ /* 0x000ea40008001105 */
[----:B--2---:R-:W-:Y:S05]  /*3ac0*/  @P0 BRA `(.L_x_69) ;  /* 0x0000000000080947 */ /* 0x004fea0003800000 */
[----:B------:R-:W2:Y:S02]  /*3ad0*/  SYNCS.PHASECHK.TRANS64.TRYWAIT P0, [UR5+0x8], R4 ;  /* 0x00000804ff0075a7 */ /* 0x000ea40008001105 */
[----:B--2---:R-:W-:Y:S05]  /*3ae0*/  @!P0 BRA `(.L_x_70) ;  /* 0x0000006000d08947 */ /* 0x004fea0003800000 */
.L_x_69:
[----:B------:R-:W3:Y:S01]  /*3af0*/  LDS R6, [UR6+0x170] ;  /* 0x00017006ff067984 */ /* 0x000ee20008000800 */
[----:B--2---:R-:W-:Y:S02]  /*3b00*/  HFMA2 R3, -RZ, RZ, 0, 5.9604644775390625e-08 ;  /* 0x00000001ff037431 */ /* 0x004fe400000001ff */
[----:B------:R-:W-:Y:S01]  /*3b10*/  IMAD.MOV.U32 R4, RZ, RZ, 0xffff ;  /* 0x0000ffffff047424 */ /* 0x000fe200078e00ff */
[----:B------:R-:W-:Y:S01]  /*3b20*/  UPRMT UR4, UR37, 0x654, UR7 ;  /* 0x0000065425047896 */ /* 0x000fe20008000007 */
[----:B---3--:R-:W-:-:S03]  /*3b30*/  IMAD.SHL.U32 R5, R6, 0x20, RZ ;  /* 0x0000002006057824 */ /* 0x008fc600078e00ff */
[-C--:B------:R-:W-:Y:S02]  /*3b40*/  SHF.L.U32 R4, R4, R6.reuse, RZ ;  /* 0x0000000604047219 */ /* 0x080fe400000006ff */
[----:B------:R-:W-:Y:S01]  /*3b50*/  SHF.L.U32 R6, R3, R6, RZ ;  /* 0x0000000603067219 */ /* 0x000fe200000006ff */
[----:B------:R3:W-:Y:S04]  /*3b60*/  STS [UR6+0x170], R5 ;  /* 0x00017005ff007988 */ /* 0x0007e80008000806 */
[----:B------:R3:W-:Y:S04]  /*3b70*/  ATOMS.OR RZ, [UR5+0x14], R4 ;  /* 0x00001404ffff798c */ /* 0x0007e8000b000005 */
[----:B------:R3:W-:Y:S01]  /*3b80*/  ATOMS.OR RZ, [UR5+0x18], R6 ;  /* 0x00001806ffff798c */ /* 0x0007e2000b000005 */
[----:B------:R-:W-:Y:S03]  /*3b90*/  SYNCS.ARRIVE.TRANS64.RED.A1T0 RZ, [UR4], RZ ;  /* 0x000000ffffff79a7 */ /* 0x000fe60008100404 */
[----:B------:R3:W-:Y:S01]  /*3ba0*/  ATOMS.XOR RZ, [UR5+0x10], R3 ;  /* 0x00001003ffff798c */ /* 0x0007e2000b800005 */
[----:B------:R-:W-:Y:S05]  /*3bb0*/  BRA `(.L_x_67) ;  /* 0x0000000000107947 */ /* 0x000fea0003800000 */
.L_x_60:
[----:B------:R-:W-:Y:S02]  /*3bc0*/  MOV R3, 0xffffffff ;  /* 0xffffffff00037802 */ /* 0x000fe40000000f00 */
[----:B------:R-:W-:-:S03]  /*3bd0*/  MOV R4, 0x3c00 ;  /* 0x00003c0000047802 */ /* 0x000fc60000000f00 */
[----:B------:R2:W-:Y:S04]  /*3be0*/  STS [UR6+0x170], R3 ;  /* 0x00017003ff007988 */ /* 0x0005e80008000806 */
[----:B-12--5:R-:W-:Y:S05]  /*3bf0*/  CALL.REL.NOINC `($__internal_1_$__cuda_sm10x_tcgen05_guardrail_trap_phase_invalid_during_alloc) ;  /* 0x0000006800807944 */ /* 0x026fea0003c00000 */
.L_x_67:
[----:B------:R-:W-:Y:S05]  /*3c00*/  WARPSYNC.ALL ;  /* 0x0000000000007948 */ /* 0x000fea0003800000 */
[----:B------:R-:W4:Y:S01]  /*3c10*/  S2UR UR20, SR_CgaCtaId ;  /* 0x00000000001479c3 */ /* 0x000f220000008800 */
[----:B------:R-:W-:Y:S01]  /*3c20*/  UMOV UR4, 0x400 ;  /* 0x0000040000047882 */ /* 0x000fe20000000000 */
[----:B------:R-:W-:-:S06]  /*3c30*/  NOP ;  /* 0x0000000000007918 */ /* 0x000fcc0000000000 */
[----:B------:R-:W-:Y:S06]  /*3c40*/  BAR.ARV 0x6, 0xa0 ;  /* 0x0182800000007b1d */ /* 0x000fec0000002000 */
[----:B------:R-:W1:Y:S01]  /*3c50*/  LDCU.64 UR6, c[0x0][0x388] ;  /* 0x00007100ff0677ac */ /* 0x000e620008000a00 */
[----:B------:R-:W-:Y:S01]  /*3c60*/  LOP3.LUT R2, R2, 0xffff, RZ, 0xc0, !PT ;  /* 0x0000ffff02027812 */ /* 0x000fe200078ec0ff */
[----:B--2---:R-:W-:Y:S01]  /*3c70*/  IMAD.MOV.U32 R8, RZ, RZ, 0x1 ;  /* 0x00000001ff087424 */ /* 0x004fe200078e00ff */
[----:B------:R-:W-:Y:S01]  /*3c80*/  LOP3.LUT R0, R0, 0xffff, RZ, 0xc0, !PT ;  /* 0x0000ffff00007812 */ /* 0x000fe200078ec0ff */
[----:B------:R-:W-:Y:S01]  /*3c90*/  UMOV UR24, URZ ;  /* 0x000000ff00187c82 */ /* 0x000fe20008000000 */
[----:B------:R-:W-:Y:S01]  /*3ca0*/  R2UR UR21, R2 ;  /* 0x00000000021572ca */ /* 0x000fe200000e0000 */
[----:B------:R-:W-:Y:S01]  /*3cb0*/  IMAD.MOV.U32 R2, RZ, RZ, RZ ;  /* 0x000000ffff027224 */ /* 0x000fe200078e00ff */
[----:B------:R-:W-:Y:S01]  /*3cc0*/  R2UR UR35, R0 ;  /* 0x00000000002372ca */ /* 0x000fe200000e0000 */
[----:B------:R-:W-:Y:S01]  /*3cd0*/  IMAD.MOV.U32 R0, RZ, RZ, RZ ;  /* 0x000000ffff007224 */ /* 0x000fe200078e00ff */
[----:B------:R-:W-:Y:S01]  /*3ce0*/  UMOV UR19, URZ ;  /* 0x000000ff00137c82 */ /* 0x000fe20008000000 */
[----:B----4-:R-:W-:-:S02]  /*3cf0*/  ULEA UR20, UR20, UR4, 0x18 ;  /* 0x0000000414147291 */ /* 0x010fc4000f8ec0ff */
[----:B------:R-:W-:Y:S02]  /*3d00*/  UISETP.NE.AND UP3, UPT, UR38, URZ, UPT ;  /* 0x000000ff2600728c */ /* 0x000fe4000bf65270 */
[----:B------:R-:W-:Y:S01]  /*3d10*/  UIADD3 UR34, UPT, UPT, UR20, 0x128, URZ ;  /* 0x0000012814227890 */ /* 0x000fe2000fffe0ff */
[----:B------:R-:W-:Y:S01]  /*3d20*/  UMOV UR32, 0x0 ;  /* 0x0000000000207882 */ /* 0x000fe20000000000 */
[----:B------:R-:W-:Y:S01]  /*3d30*/  UMOV UR33, 0x8210490 ;  /* 0x0821049000217882 */ /* 0x000fe20000000000 */
[----:B-1----:R-:W-:Y:S02]  /*3d40*/  UIADD3 UR4, UPT, UPT, UR6, 0x3f, URZ ;  /* 0x0000003f06047890 */ /* 0x002fe4000fffe0ff */
[----:B---3--:R-:W1:Y:S01]  /*3d50*/  LDS R3, [UR20+0x170] ;  /* 0x00017014ff037984 */ /* 0x008e620008000800 */
[----:B------:R-:W2:Y:S01]  /*3d60*/  LDCU UR6, c[0x0][0x390] ;  /* 0x00007200ff0677ac */ /* 0x000ea20008000800 */
[----:B------:R-:W-:Y:S02]  /*3d70*/  USHF.R.S32.HI UR5, URZ, 0x1f, UR4 ;  /* 0x0000001fff057899 */ /* 0x000fe40008011404 */
[----:B------:R-:W-:-:S02]  /*3d80*/  UPRMT UR34, URZ, 0x654, UR34 ;  /* 0x00000654ff227896 */ /* 0x000fc40008000022 */
[----:B------:R-:W-:Y:S02]  /*3d90*/  ULEA.HI UR4, UR5, UR4, URZ, 0x6 ;  /* 0x0000000405047291 */ /* 0x000fe4000f8f30ff */
[----:B------:R-:W-:Y:S02]  /*3da0*/  UIADD3 UR5, UPT, UPT, UR20, 0x4300, URZ ;  /* 0x0000430014057890 */ /* 0x000fe4000fffe0ff */
[----:B------:R-:W-:Y:S02]  /*3db0*/  USHF.R.S32.HI UR4, URZ, 0x6, UR4 ;  /* 0x00000006ff047899 */ /* 0x000fe40008011404 */
[----:B------:R-:W-:Y:S02]  /*3dc0*/  USHF.R.U32.HI UR5, URZ, 0x4, UR5 ;  /* 0x00000004ff057899 */ /* 0x000fe40008011605 */
[----:B------:R-:W-:Y:S02]  /*3dd0*/  UIMAD UR7, UR4, UR7, URZ ;  /* 0x00000007040772a4 */ /* 0x000fe4000f8e02ff */
[----:B------:R-:W-:-:S02]  /*3de0*/  UIADD3 UR4, UPT, UPT, UR20, 0x1e300, URZ ;  /* 0x0001e30014047890 */ /* 0x000fc4000fffe0ff */
[----:B------:R-:W-:Y:S02]  /*3df0*/  ULOP3.LUT UR5, UR5, 0x3fff, URZ, 0xc0, !UPT ;  /* 0x00003fff05057892 */ /* 0x000fe4000f8ec0ff */
[----:B------:R-:W-:Y:S02]  /*3e00*/  USHF.R.U32.HI UR23, URZ, 0x4, UR4 ;  /* 0x00000004ff177899 */ /* 0x000fe40008011604 */
[----:B--2---:R-:W-:Y:S02]  /*3e10*/  UIMAD UR4, UR7, UR6, URZ ;  /* 0x00000006070472a4 */ /* 0x004fe4000f8e02ff */
[----:B------:R-:W-:Y:S02]  /*3e20*/  ULOP3.LUT UR23, UR23, 0x3fff, URZ, 0xc0, !UPT ;  /* 0x00003fff17177892 */ /* 0x000fe4000f8ec0ff */
[----:B------:R-:W-:Y:S02]  /*3e30*/  ULOP3.LUT UR22, UR5, 0x10000, URZ, 0xfc, !UPT ;  /* 0x0001000005167892 */ /* 0x000fe4000f8efcff */
[----:B------:R-:W-:-:S02]  /*3e40*/  UIADD3 UR36, UPT, UPT, UR4, -0x1, URZ ;  /* 0xffffffff04247890 */ /* 0x000fc4000fffe0ff */
[----:B------:R-:W-:Y:S01]  /*3e50*/  UISETP.GE.AND UP4, UPT, UR4, 0x1, UPT ;  /* 0x000000010400788c */ /* 0x000fe2000bf86270 */
[----:B------:R-:W-:Y:S01]  /*3e60*/  UMOV UR30, 0x0 ;  /* 0x00000000001e7882 */ /* 0x000fe20000000000 */
[----:B------:R-:W-:Y:S01]  /*3e70*/  UMOV UR31, 0x8210490 ;  /* 0x08210490001f7882 */ /* 0x000fe20000000000 */
[----:B------:R-:W-:Y:S01]  /*3e80*/  UMOV UR28, 0x0 ;  /* 0x00000000001c7882 */ /* 0x000fe20000000000 */
[----:B------:R-:W-:Y:S01]  /*3e90*/  UMOV UR29, 0x8210490 ;  /* 0x08210490001d7882 */ /* 0x000fe20000000000 */
[----:B------:R-:W-:Y:S01]  /*3ea0*/  UMOV UR26, 0x0 ;  /* 0x00000000001a7882 */ /* 0x000fe20000000000 */
[C---:B-1----:R-:W-:Y:S01]  /*3eb0*/  VIADD R5, R3.reuse, 0x40 ;  /* 0x0000004003057836 */ /* 0x042fe20000000000 */
[----:B------:R-:W-:Y:S01]  /*3ec0*/  LOP3.LUT R4, R3, 0xffff, RZ, 0xc0, !PT ;  /* 0x0000ffff03047812 */ /* 0x000fe200078ec0ff */
[----:B------:R-:W-:-:S03]  /*3ed0*/  UMOV UR27, 0x8210490 ;  /* 0x08210490001b7882 */ /* 0x000fc60000000000 */
[----:B------:R-:W-:-:S05]  /*3ee0*/  LOP3.LUT R5, R5, 0xffff, RZ, 0xc0, !PT ;  /* 0x0000ffff05057812 */ /* 0x000fca00078ec0ff */
[----:B------:R1:W-:Y:S02]  /*3ef0*/  STL.64 [R1], R4 ;  /* 0x0000000401007387 */ /* 0x0003e40000100a00 */
.L_x_79:
[----:B-1----:R-:W-:-:S04]  /*3f00*/  SHF.L.U32 R5, R2, 0x1f, RZ ;  /* 0x0000001f02057819 */ /* 0x002fc800000006ff */
[----:B------:R-:W1:Y:S02]  /*3f10*/  SYNCS.PHASECHK.TRANS64.TRYWAIT P0, [UR20+0x120], R5 ;  /* 0x00012005ff0075a7 */ /* 0x000e640008001114 */
[----:B-1-34-:R-:W-:Y:S05]  /*3f20*/  @!P0 BRA `(.L_x_71) ;  /* 0x0000005c00d88947 */ /* 0x01afea0003800000 */
.L_x_188:
[----:B-1----:R-:W1:Y:S01]  /*3f30*/  LDS.128 R4, [UR20+0x160] ;  /* 0x00016014ff047984 */ /* 0x002e620008000c00 */
[----:B------:R-:W-:Y:S01]  /*3f40*/  ULEA UR25, UR24, UR20, 0x3 ;  /* 0x0000001418197291 */ /* 0x000fe2000f8e18ff */
[----:B------:R-:W-:Y:S01]  /*3f50*/  @!PT LDS RZ, [RZ] ;  /* 0x00000000fffff984 */ /* 0x000fe20000000800 */
[----:B------:R-:W-:Y:S01]  /*3f60*/  @!PT LDS RZ, [RZ] ;  /* 0x00000000fffff984 */ /* 0x000fe20000000800 */
[----:B------:R-:W-:Y:S01]  /*3f70*/  @!PT LDS RZ, [RZ] ;  /* 0x00000000fffff984 */ /* 0x000fe20000000800 */
[----:B------:R-:W-:Y:S01]  /*3f80*/  @!PT LDS RZ, [RZ] ;  /* 0x00000000fffff984 */ /* 0x000fe20000000800 */
[----:B------:R2:W-:Y:S06]  /*3f90*/  MEMBAR.ALL.CTA ;  /* 0x0000000000007992 */ /* 0x0005ec0000008000 */
[----:B--2---:R-:W2:Y:S02]  /*3fa0*/  FENCE.VIEW.ASYNC.S ;  /* 0x00000000000073c6 */ /* 0x004ea40000000000 */
[----:B--2---:R-:W-:Y:S01]  /*3fb0*/  SYNCS.ARRIVE.TRANS64.RED.A1T0 RZ, [UR34], RZ ;  /* 0x000000ffffff79a7 */ /* 0x004fe20008100422 */
[----:B-1----:R-:W-:Y:S01]  /*3fc0*/  LOP3.LUT P3, RZ, R6, 0x1, RZ, 0xc0, !PT ;  /* 0x0000000106ff7812 */ /* 0x002fe2000786c0ff */
[----:B------:R-:W-:-:S12]  /*3fd0*/  BRA.U UP3, `(.L_x_72) ;  /* 0x00000001030c7547 */ /* 0x000fd8000b800000 */
[----:B------:R-:W-:-:S04]  /*3fe0*/  SHF.L.U32 R5, R8, 0x1f, RZ ;  /* 0x0000001f08057819 */ /* 0x000fc800000006ff */
[----:B------:R-:W1:Y:S02]  /*3ff0*/  SYNCS.PHASECHK.TRANS64.TRYWAIT P0, [UR25+0x140], R5 ;  /* 0x00014005ff0075a7 */ /* 0x000e640008001119 */
[----:B-1----:R-:W-:Y:S05]  /*4000*/  @!P0 BRA `(.L_x_73) ;  /* 0x0000005c00b88947 */ /* 0x002fea0003800000 */
.L_x_72:
[----:B------:R-:W-:Y:S05]  /*4010*/  BRA.U UP3, `(.L_x_74) ;  /* 0x0000000503047547 */ /* 0x000fea000b800000 */
[----:B------:R-:W-:Y:S05]  /*4020*/  BRA.U !UP4, `(.L_x_75) ;  /* 0x000000010cf47547 */ /* 0x000fea000b800000 */
[----:B------:R-:W-:Y:S01]  /*4030*/  ULEA UR4, UR24, UR43, 0x2 ;  /* 0x0000002b18047291 */ /* 0x000fe2000f8e10ff */
[----:B-1----:R-:W-:-:S08]  /*4040*/  SHF.L.U32 R4, R0, 0x1f, RZ ;  /* 0x0000001f00047819 */ /* 0x002fd000000006ff */
[----:B------:R-:W5:Y:S01]  /*4050*/  LDL R5, [UR4] ;  /* 0x00000004ff057983 */ /* 0x000f620008100800 */
[----:B------:R-:W-:Y:S02]  /*4060*/  ULEA UR4, UR19, UR20, 0x3 ;  /* 0x0000001413047291 */ /* 0x000fe4000f8e18ff */
[----:B------:R-:W-:Y:S01]  /*4070*/  UPLOP3.LUT UP2, UPT, UPT, UPT, UPT, 0x40, 0x4 ;  /* 0x000000000004789c */ /* 0x000fe20003f4e870 */
[----:B------:R-:W-:-:S06]  /*4080*/  UMOV UR17, UR36 ;  /* 0x0000002400117c82 */ /* 0x000fcc0008000000 */
[----:B------:R1:W2:Y:S01]  /*4090*/  SYNCS.PHASECHK.TRANS64.TRYWAIT P2, [UR4], R4 ;  /* 0x00000004ff0075a7 */ /* 0x0002a20008041104 */
[----:B------:R-:W-:-:S05]  /*40a0*/  UMOV UR4, UR19 ;  /* 0x0000001300047c82 */ /* 0x000fca0008000000 */
.L_x_78:
[----:B------:R-:W-:Y:S01]  /*40b0*/  ULEA UR18, UR4, UR20, 0x3 ;  /* 0x0000001404127291 */ /* 0x000fe2000f8e18ff */
[----:B--234-:R-:W-:Y:S11]  /*40c0*/  @P2 BRA `(.L_x_76) ;  /* 0x00000000000c2947 */ /* 0x01cff60003800000 */
[----:B------:R-:W-:Y:S04]  /*40d0*/  SHF.L.U32 R6, R0, 0x1f, RZ ;  /* 0x0000001f00067819 */ /* 0x000fe800000006ff */
[----:B------:R-:W2:Y:S02]  /*40e0*/  SYNCS.PHASECHK.TRANS64.TRYWAIT P0, [UR18], R6 ;  /* 0x00000006ff0075a7 */ /* 0x000ea40008001112 */
[----:B--2---:R-:W-:Y:S05]  /*40f0*/  @!P0 BRA `(.L_x_77) ;  /* 0x0000005c00948947 */ /* 0x004fea0003800000 */
.L_x_76:
[----:B------:R-:W-:Y:S01]  /*4100*/  UISETP.NE.AND UP0, UPT, UR17, URZ, UPT ;  /* 0x000000ff1100728c */ /* 0x000fe2000bf05270 */
[----:B------:R-:W-:Y:S01]  /*4110*/  PLOP3.LUT P2, PT, PT, PT, PT, 0x80, 0x8 ;  /* 0x000000000008781c */ /* 0x000fe20003f4f070 */
[----:B------:R-:W-:Y:S02]  /*4120*/  UIADD3 UR5, UPT, UPT, UR4, 0x1, URZ ;  /* 0x0000000104057890 */ /* 0x000fe4000fffe0ff */
[----:B------:R-:W-:Y:S02]  /*4130*/  ULEA UR10, UR4, UR23, 0x9 ;  /* 0x00000017040a7291 */ /* 0x000fe4000f8e48ff */
[----:B------:R-:W-:Y:S01]  /*4140*/  UISETP.NE.AND UP1, UPT, UR5, 0xd, UPT ;  /* 0x0000000d0500788c */ /* 0x000fe2000bf25270 */
[----:B------:R-:W-:Y:S01]  /*4150*/  PLOP3.LUT P0, PT, PT, PT, UP0, 0x80, 0x8 ;  /* 0x000000000008781c */ /* 0x000fe20003f0f008 */
[----:B------:R-:W-:Y:S02]  /*4160*/  ULEA UR14, UR4, UR22, 0x9 ;  /* 0x00000016040e7291 */ /* 0x000fe4000f8e48ff */
[----:B------:R-:W-:Y:S02]  /*4170*/  USEL UR6, URZ, 0x1, UP1 ;  /* 0x00000001ff067887 */ /* 0x000fe40008800000 */
[----:B------:R-:W-:Y:S01]  /*4180*/  USEL UR19, UR5, URZ, UP1 ;  /* 0x000000ff05137287 */ /* 0x000fe20008800000 */
[----:B------:R-:W-:Y:S11]  /*4190*/  ELECT P1, URZ, PT ;  /* 0x0000000000ff782f */ /* 0x000ff60003820000 */
[----:B------:R-:W-:Y:S02]  /*41a0*/  @!UPT UIADD3 URZ, UPT, UPT, URZ, URZ, URZ ;  /* 0x000000fffffff290 */ /* 0x000fe4000fffe0ff */
[C---:B-----5:R-:W-:Y:S01]  /*41b0*/  @P1 R2UR.BROADCAST UR4, R5.reuse ;  /* 0x00000000050412ca */ /* 0x060fe200008e0000 */
[----:B------:R-:W-:Y:S01]  /*41c0*/  @UP0 ULEA UR5, UR19, UR20, 0x3 ;  /* 0x0000001413050291 */ /* 0x000fe2000f8e18ff */
[----:B------:R-:W-:Y:S01]  /*41d0*/  LOP3.LUT R0, R0, UR6, RZ, 0x3c, !PT ;  /* 0x0000000600007c12 */ /* 0x000fe2000f8e3cff */
[----:B------:R-:W-:Y:S02]  /*41e0*/  UIADD3 UR8, UPT, UPT, UR10, 0x80, URZ ;  /* 0x000000800a087890 */ /* 0x000fe4000fffe0ff */
[----:B------:R-:W-:Y:S01]  /*41f0*/  UIADD3 UR6, UPT, UPT, UR14, 0x2, URZ ;  /* 0x000000020e067890 */ /* 0x000fe2000fffe0ff */
[----:B-1----:R-:W-:Y:S01]  /*4200*/  @P0 SHF.L.U32 R4, R0, 0x1f, RZ ;  /* 0x0000001f00040819 */ /* 0x002fe200000006ff */
[----:B------:R-:W-:Y:S01]  /*4210*/  UIADD3 UR12, UPT, UPT, UR10, 0x100, URZ ;  /* 0x000001000a0c7890 */ /* 0x000fe2000fffe0ff */
[----:B------:R-:W-:Y:S02]  /*4220*/  UMOV UR11, 0x40004040 ;  /* 0x40004040000b7882 */ /* 0x000fe40000000000 */
[----:B------:R3:W4:Y:S01]  /*4230*/  @P0 SYNCS.PHASECHK.TRANS64.TRYWAIT P2, [UR5], R4 ;  /* 0x00000004ff0005a7 */ /* 0x0007220008041105 */
[----:B------:R-:W-:Y:S11]  /*4240*/  ELECT P0, URZ, PT ;  /* 0x0000000000ff782f */ /* 0x000ff60003800000 */
[----:B------:R-:W-:Y:S02]  /*4250*/  @!UPT UIADD3 URZ, UPT, UPT, URZ, URZ, URZ ;  /* 0x000000fffffff290 */ /* 0x000fe4000fffe0ff */
[C---:B------:R-:W-:Y:S02]  /*4260*/  @P0 R2UR.BROADCAST UR16, R5.reuse ;  /* 0x00000000051002ca */ /* 0x040fe400008e0000 */
[----:B------:R-:W-:Y:S01]  /*4270*/  ELECT P0, URZ, PT ;  /* 0x0000000000ff782f */ /* 0x000fe20003800000 */
[----:B------:R-:W-:Y:S01]  /*4280*/  UMOV UR15, 0x40004040 ;  /* 0x40004040000f7882 */ /* 0x000fe20000000000 */
[----:B------:R-:W-:Y:S01]  /*4290*/  UMOV UR9, 0x40004040 ;  /* 0x4000404000097882 */ /* 0x000fe20000000000 */
[----:B------:R1:W-:Y:S01]  /*42a0*/  UTCHMMA.2CTA gdesc[UR14], gdesc[UR10], tmem[UR4], tmem[UR32], idesc[UR33], UP2 ;  /* 0x00ff200a0e0075ea */ /* 0x0003e20009200004 */
[----:B------:R-:W-:Y:S01]  /*42b0*/  UPLOP3.LUT UP2, UPT, UPT, UPT, UPT, 0x80, 0x8 ;  /* 0x000000000008789c */ /* 0x000fe20003f4f070 */
[----:B------:R-:W-:Y:S01]  /*42c0*/  UMOV UR7, 0x40004040 ;  /* 0x4000404000077882 */ /* 0x000fe20000000000 */
[----:B------:R-:W-:Y:S01]  /*42d0*/  UMOV UR13, 0x40004040 ;  /* 0x40004040000d7882 */ /* 0x000fe20000000000 */
[----:B------:R-:W-:Y:S04]  /*42e0*/  UMOV UR5, 0x40004040 ;  /* 0x4000404000057882 */ /* 0x000fe80000000000 */
[----:B------:R2:W-:Y:S01]  /*42f0*/  UTCHMMA.2CTA gdesc[UR6], gdesc[UR8], tmem[UR16], tmem[UR30], idesc[UR31], UPT ;  /* 0x00ff1e08060075ea */ /* 0x0005e2000ba00010 */
[----:B-1----:R-:W-:Y:S01]  /*4300*/  UIADD3 UR4, UPT, UPT, UR14, 0x4, URZ ;  /* 0x000000040e047890 */ /* 0x002fe2000fffe0ff */
[C---:B------:R-:W-:Y:S02]  /*4310*/  @P0 R2UR.BROADCAST UR15, R5.reuse ;  /* 0x00000000050f02ca */ /* 0x040fe400008e0000 */
[----:B------:R-:W-:Y:S01]  /*4320*/  ELECT P0, URZ, PT ;  /* 0x0000000000ff782f */ /* 0x000fe20003800000 */
[----:B------:R-:W-:Y:S02]  /*4330*/  UIADD3 UR10, UPT, UPT, UR10, 0x180, URZ ;  /* 0x000001800a0a7890 */ /* 0x000fe4000fffe0ff */
[----:B--2---:R-:W-:Y:S10]  /*4340*/  UIADD3 UR6, UPT, UPT, UR14, 0x6, URZ ;  /* 0x000000060e067890 */ /* 0x004ff4000fffe0ff */
[----:B------:R-:W-:Y:S01]  /*4350*/  @P0 R2UR.BROADCAST UR9, R5 ;  /* 0x00000000050902ca */ /* 0x000fe200008e0000 */
[----:B------:R-:W-:Y:S01]  /*4360*/  UIADD3 UR8, UPT, UPT, UR18, 0x68, URZ ;  /* 0x0000006812087890 */ /* 0x000fe2000fffe0ff */
[----:B------:R1:W-:Y:S11]  /*4370*/  UTCHMMA.2CTA gdesc[UR4], gdesc[UR12], tmem[UR15], tmem[UR28], idesc[UR29], UPT ;  /* 0x00ff1c0c040075ea */ /* 0x0003f6000ba0000f */
[----:B------:R3:W-:Y:S01]  /*4380*/  UTCHMMA.2CTA gdesc[UR6], gdesc[UR10], tmem[UR9], tmem[UR26], idesc[UR27], UPT ;  /* 0x00ff1a0a060075ea */ /* 0x0007e2000ba00009 */
[----:B------:R3:W-:Y:S01]  /*4390*/  UTCBAR.2CTA.MULTICAST [UR8], URZ, UR21 ;  /* 0x000000ff080073e9 */ /* 0x0007e20008200815 */
[----:B-1----:R-:W-:Y:S02]  /*43a0*/  UIADD3 UR4, UPT, UPT, UR17, 0x1, URZ ;  /* 0x0000000111047890 */ /* 0x002fe4000fffe0ff */
[----:B------:R-:W-:Y:S02]  /*43b0*/  UIADD3 UR5, UPT, UPT, UR17, -0x1, URZ ;  /* 0xffffffff11057890 */ /* 0x000fe4000fffe0ff */
[----:B------:R-:W-:Y:S03]  /*43c0*/  UISETP.GT.U32.AND UP0, UPT, UR4, 0x1, UPT ;  /* 0x000000010400788c */ /* 0x000fe6000bf04070 */
[----:B------:R-:W-:Y:S02]  /*43d0*/  UMOV UR4, UR19 ;  /* 0x0000001300047c82 */ /* 0x000fe40008000000 */
[----:B------:R-:W-:Y:S04]  /*43e0*/  UMOV UR17, UR5 ;  /* 0x0000000500117c82 */ /* 0x000fe80008000000 */
[----:B------:R-:W-:Y:S05]  /*43f0*/  BRA.U UP0, `(.L_x_78) ;  /* 0xfffffffd002c7547 */ /* 0x000fea000b83ffff */
.L_x_75:
[----:B------:R-:W-:-:S09]  /*4400*/  UIADD3 UR4, UPT, UPT, UR25, 0x130, URZ ;  /* 0x0000013019047890 */ /* 0x000fd2000fffe0ff */
[----:B------:R2:W-:Y:S01]  /*4410*/  UTCBAR.2CTA.MULTICAST [UR4], URZ, UR35 ;  /* 0x000000ff040073e9 */ /* 0x0005e20008200823 */
[----:B------:R-:W-:Y:S02]  /*4420*/  NOP ;  /* 0x0000000000007918 */ /* 0x000fe40000000000 */
.L_x_74:
[----:B--2---:R-:W-:Y:S01]  /*4430*/  UIADD3 UR4, UPT, UPT, UR24, 0x1, URZ ;  /* 0x0000000118047890 */ /* 0x004fe2000fffe0ff */
[----:B------:R-:W-:-:S03]  /*4440*/  LOP3.LUT R2, R2, 0x1, RZ, 0x3c, !PT ;  /* 0x0000000102027812 */ /* 0x000fc600078e3cff */
[----:B------:R-:W-:-:S04]  /*4450*/  UISETP.NE.AND UP0, UPT, UR4, 0x2, UPT ;  /* 0x000000020400788c */ /* 0x000fc8000bf05270 */
[----:B------:R-:W-:Y:S02]  /*4460*/  USEL UR5, URZ, 0x1, UP0 ;  /* 0x00000001ff057887 */ /* 0x000fe40008000000 */
[----:B------:R-:W-:-:S04]  /*4470*/  USEL UR24, UR4, URZ, UP0 ;  /* 0x000000ff04187287 */ /* 0x000fc80008000000 */
[----:B------:R-:W-:Y:S01]  /*4480*/  LOP3.LUT R8, R8, UR5, RZ, 0x3c, !PT ;  /* 0x0000000508087c12 */ /* 0x000fe2000f8e3cff */
[----:B------:R-:W-:Y:S07]  /*4490*/  @P3 BRA `(.L_x_79) ;  /* 0xfffffff800983947 */ /* 0x000fee000383ffff */
[----:B---3--:R-:W2:Y:S01]  /*44a0*/  S2UR UR8, SR_CgaCtaId ;  /* 0x00000000000879c3 */ /* 0x008ea20000008800 */
[----:B------:R-:W-:Y:S01]  /*44b0*/  ELECT P0, URZ, PT ;  /* 0x0000000000ff782f */ /* 0x000fe20003800000 */
[----:B------:R-:W-:Y:S01]  /*44c0*/  HFMA2 R0, -RZ, RZ, 0, 5.9604644775390625e-08 ;  /* 0x00000001ff007431 */ /* 0x000fe200000001ff */
[----:B------:R-:W-:-:S05]  /*44d0*/  UMOV UR4, 0x40 ;  /* 0x0000004000047882 */ /* 0x000fca0000000000 */
[----:B------:R-:W-:Y:S01]  /*44e0*/  UVIRTCOUNT.DEALLOC.SMPOOL 0x80 ;  /* 0x000000800000784c */ /* 0x000fe20000000000 */
[----:B------:R-:W-:Y:S02]  /*44f0*/  UISETP.NE.AND UP0, UPT, UR38, URZ, UPT ;  /* 0x000000ff2600728c */ /* 0x000fe4000bf05270 */
[----:B--2---:R-:W-:-:S09]  /*4500*/  ULEA UR8, UR8, UR4, 0x18 ;  /* 0x0000000408087291 */ /* 0x004fd2000f8ec0ff */
[----:B------:R2:W-:Y:S01]  /*4510*/  @P0 STS.U8 [UR8+0x1c], R0 ;  /* 0x00001c00ff000988 */ /* 0x0005e20008000008 */
[----:B------:R-:W-:Y:S05]  /*4520*/  BRA.U UP0, `(.L_x_80) ;  /* 0x0000000100587547 */ /* 0x000fea000b800000 */
[----:B------:R-:W-:Y:S01]  /*4530*/  UIADD3 UR5, UPT, UPT, UR20, 0x140, URZ ;  /* 0x0000014014057890 */ /* 0x000fe2000fffe0ff */
[----:B------:R-:W-:-:S03]  /*4540*/  SHF.L.U32 R2, R8, 0x1f, RZ ;  /* 0x0000001f08027819 */ /* 0x000fc600000006ff */
[----:B------:R-:W-:-:S09]  /*4550*/  ULEA UR4, UR24, UR5, 0x3 ;  /* 0x0000000518047291 */ /* 0x000fd2000f8e18ff */
[----:B------:R-:W3:Y:S02]  /*4560*/  SYNCS.PHASECHK.TRANS64.TRYWAIT P0, [UR4], R2 ;  /* 0x00000002ff0075a7 */ /* 0x000ee40008001104 */
[----:B---3--:R-:W-:Y:S05]  /*4570*/  @!P0 BRA `(.L_x_81) ;  /* 0x00000058008c8947 */ /* 0x008fea0003800000 */
.L_x_192:
[----:B------:R-:W-:-:S04]  /*4580*/  UIADD3 UR4, UPT, UPT, UR24, 0x1, URZ ;  /* 0x0000000118047890 */ /* 0x000fc8000fffe0ff */
[----:B------:R-:W-:-:S04]  /*4590*/  UISETP.NE.AND UP1, UPT, UR4, 0x2, UPT ;  /* 0x000000020400788c */ /* 0x000fc8000bf25270 */
[----:B------:R-:W-:Y:S02]  /*45a0*/  USEL UR6, URZ, 0x1, UP1 ;  /* 0x00000001ff067887 */ /* 0x000fe40008800000 */
[----:B------:R-:W-:-:S04]  /*45b0*/  USEL UR4, UR4, URZ, UP1 ;  /* 0x000000ff04047287 */ /* 0x000fc80008800000 */
[----:B------:R-:W-:Y:S01]  /*45c0*/  ULEA UR4, UR4, UR5, 0x3 ;  /* 0x0000000504047291 */ /* 0x000fe2000f8e18ff */
[----:B--2---:R-:W-:-:S04]  /*45d0*/  LOP3.LUT R2, R8, UR6, RZ, 0x3c, !PT ;  /* 0x0000000608027c12 */ /* 0x004fc8000f8e3cff */
[----:B------:R-:W-:Y:S01]  /*45e0*/  SHF.L.U32 R2, R2, 0x1f, RZ ;  /* 0x0000001f02027819 */ /* 0x000fe200000006ff */
[----:B------:R-:W-:-:S04]  /*45f0*/  IMAD.U32 R0, RZ, RZ, UR4 ;  /* 0x00000004ff007e24 */ /* 0x000fc8000f8e00ff */
[----:B------:R2:W3:Y:S03]  /*4600*/  SYNCS.PHASECHK.TRANS64.TRYWAIT P0, [R0+URZ], R2 ;  /* 0x00000002000075a7 */ /* 0x0004e600080011ff */
[----:B---3--:R-:W-:Y:S05]  /*4610*/  @!P0 NANOSLEEP.SYNCS 0x989680 ;  /* 0x009896800000895d */ /* 0x008fea0003900000 */
[----:B------:R-:W3:Y:S02]  /*4620*/  @!P0 SYNCS.PHASECHK.TRANS64 P0, [R0+URZ], R2 ;  /* 0x00000002000085a7 */ /* 0x000ee400080010ff */
[----:B---3--:R-:W-:Y:S05]  /*4630*/  @P0 BRA `(.L_x_82) ;  /* 0x0000000000200947 */ /* 0x008fea0003800000 */
.L_x_83:
[----:B---3--:R3:W1:Y:S02]  /*4640*/  SYNCS.PHASECHK.TRANS64.TRYWAIT P0, [R0+URZ], R2 ;  /* 0x00000002000075a7 */ /* 0x00866400080011ff */
[----:B-1----:R-:W-:Y:S05]  /*4650*/  @!P0 NANOSLEEP.SYNCS 0x989680 ;  /* 0x009896800000895d */ /* 0x002fea0003900000 */
[----:B------:R-:W1:Y:S02]  /*4660*/  @!P0 SYNCS.PHASECHK.TRANS64 P0, [R0+URZ], R2 ;  /* 0x00000002000085a7 */ /* 0x000e6400080010ff */
[----:B-1----:R-:W-:Y:S05]  /*4670*/  @!P0 BRA `(.L_x_83) ;  /* 0xfffffffc00f08947 */ /* 0x002fea000383ffff */
[----:B------:R-:W-:Y:S05]  /*4680*/  BRA `(.L_x_82) ;  /* 0x00000000000c7947 */ /* 0x000fea0003800000 */
.L_x_80:
[----:B------:R-:W-:-:S04]  /*4690*/  UIADD3 UR4, UPT, UPT, UR20, 0x150, URZ ;  /* 0x0000015014047890 */ /* 0x000fc8000fffe0ff */
[----:B------:R-:W-:-:S09]  /*46a0*/  UPRMT UR4, UR37, 0x654, UR4 ;  /* 0x0000065425047896 */ /* 0x000fd20008000004 */
[----:B------:R-:W-:Y:S03]  /*46b0*/  SYNCS.ARRIVE.TRANS64.RED.A1T0 RZ, [UR4], RZ ;  /* 0x000000ffffff79a7 */ /* 0x000fe60008100404 */
.L_x_82:
[----:B--23--:R-:W-:Y:S01]  /*46c0*/  SHF.L.U32 R2, RZ, 0x1f, RZ ;  /* 0x0000001fff027819 */ /* 0x00cfe200000006ff */
[----:B------:R-:W-:Y:S01]  /*46d0*/  UIADD3 UR4, UPT, UPT, UR20, 0x150, URZ ;  /* 0x0000015014047890 */ /* 0x000fe2000fffe0ff */
[----:B------:R-:W-:Y:S02]  /*46e0*/  PLOP3.LUT P0, PT, PT, PT, UP0, 0x80, 0x8 ;  /* 0x000000000008781c */ /* 0x000fe40003f0f008 */
[----:B------:R-:W2:Y:S02]  /*46f0*/  SYNCS.PHASECHK.TRANS64.TRYWAIT P1, [UR20+0x150], R2 ;  /* 0x00015002ff0075a7 */ /* 0x000ea40008021114 */
[----:B--2---:R-:W-:Y:S09]  /*4700*/  @!P1 BRA `(.L_x_84) ;  /* 0x0000005800409947 */ /* 0x004ff20003800000 */
.L_x_194:
[----:B------:R-:W-:Y:S01]  /*4710*/  @!UP0 UPRMT UR4, UR37, 0x654, UR4 ;  /* 0x0000065425048896 */ /* 0x000fe20008000004 */
[----:B------:R-:W-:Y:S01]  /*4720*/  LOP3.LUT R3, R3, 0xffff, RZ, 0xc0, !PT ;  /* 0x0000ffff03037812 */ /* 0x000fe200078ec0ff */
[----:B--2---:R-:W-:-:S03]  /*4730*/  IMAD.MOV.U32 R2, RZ, RZ, 0xffff ;  /* 0x0000ffffff027424 */ /* 0x004fc600078e00ff */
[----:B------:R-:W-:-:S04]  /*4740*/  SHF.R.U32.HI R3, RZ, 0x5, R3 ;  /* 0x00000005ff037819 */ /* 0x000fc80000011603 */
[----:B------:R-:W-:Y:S01]  /*4750*/  @!P0 SYNCS.ARRIVE.TRANS64.RED.A1T0 RZ, [UR4], RZ ;  /* 0x000000ffffff89a7 */ /* 0x000fe20008100404 */
[----:B------:R-:W-:Y:S01]  /*4760*/  NOP ;  /* 0x0000000000007918 */ /* 0x000fe20000000000 */
[----:B------:R-:W2:Y:S01]  /*4770*/  LDS R0, [UR8+0x14] ;  /* 0x00001408ff007984 */ /* 0x000ea20008000800 */
[----:B------:R-:W-:-:S04]  /*4780*/  SHF.L.U32 R2, R2, R3, RZ ;  /* 0x0000000302027219 */ /* 0x000fc800000006ff */
[----:B--2---:R-:W-:-:S04]  /*4790*/  LOP3.LUT R0, R0, R2, RZ, 0xc0, !PT ;  /* 0x0000000200007212 */ /* 0x004fc800078ec0ff */
[----:B------:R-:W-:Y:S01]  /*47a0*/  ISETP.NE.AND P0, PT, R0, R2, PT ;  /* 0x000000020000720c */ /* 0x000fe20003f05270 */
[----:B------:R-:W-:-:S05]  /*47b0*/  IMAD.MOV.U32 R0, RZ, RZ, 0x1 ;  /* 0x00000001ff007424 */ /* 0x000fca00078e00ff */
[----:B------:R-:W-:-:S07]  /*47c0*/  SHF.L.U32 R0, R0, R3, RZ ;  /* 0x0000000300007219 */ /* 0x000fce00000006ff */
[----:B------:R-:W-:Y:S05]  /*47d0*/  @P0 BRA `(.L_x_85) ;  /* 0x00000000005c0947 */ /* 0x000fea0003800000 */
[----:B------:R-:W2:Y:S02]  /*47e0*/  LDS R3, [UR8+0x18] ;  /* 0x00001808ff037984 */ /* 0x000ea40008000800 */
[----:B--2---:R-:W-:-:S04]  /*47f0*/  LOP3.LUT R3, R3, R0, RZ, 0xc0, !PT ;  /* 0x0000000003037212 */ /* 0x004fc800078ec0ff */
[----:B------:R-:W-:-:S13]  /*4800*/  ISETP.NE.AND P0, PT, R3, R0, PT ;  /* 0x000000000300720c */ /* 0x000fda0003f05270 */
[----:B------:R-:W-:Y:S05]  /*4810*/  @P0 BRA `(.L_x_86) ;  /* 0x0000000000400947 */ /* 0x000fea0003800000 */
[----:B------:R-:W-:Y:S01]  /*4820*/  R2UR UR4, R2 ;  /* 0x00000000020472ca */ /* 0x000fe200000e0000 */
[----:B------:R-:W2:Y:S01]  /*4830*/  S2R R3, SR_LANEID ;  /* 0x0000000000037919 */ /* 0x000ea20000000000 */
[----:B------:R-:W-:-:S04]  /*4840*/  LOP3.LUT R0, RZ, R0, RZ, 0x33, !PT ;  /* 0x00000000ff007212 */ /* 0x000fc800078e33ff */
[----:B------:R-:W3:Y:S07]  /*4850*/  REDUX UR6, R0 ;  /* 0x00000000000673c4 */ /* 0x000eee0000000000 */
[----:B------:R-:W-:-:S03]  /*4860*/  ULOP3.LUT UR5, URZ, UR4, URZ, 0x33, !UPT ;  /* 0x00000004ff057292 */ /* 0x000fc6000f8e33ff */
[----:B------:R-:W-:Y:S02]  /*4870*/  VOTEU.ANY UR4, UPT, PT ;  /* 0x0000000000047886 */ /* 0x000fe400038e0100 */
[----:B------:R-:W-:Y:S01]  /*4880*/  UFLO.U32 UR4, UR4 ;  /* 0x00000004000472bd */ /* 0x000fe200080e0000 */
[----:B------:R-:W-:-:S04]  /*4890*/  IMAD.U32 R2, RZ, RZ, UR5 ;  /* 0x00000005ff027e24 */ /* 0x000fc8000f8e00ff */
[----:B------:R-:W1:Y:S02]  /*48a0*/  REDUX UR7, R2 ;  /* 0x00000000020773c4 */ /* 0x000e640000000000 */
[----:B------:R1:W-:Y:S01]  /*48b0*/  UTCATOMSWS.AND URZ, UR5 ;  /* 0x0000000500ff79e3 */ /* 0x0003e20008000000 */
[----:B---3--:R-:W-:Y:S01]  /*48c0*/  IMAD.U32 R0, RZ, RZ, UR6 ;  /* 0x00000006ff007e24 */ /* 0x008fe2000f8e00ff */
[----:B--2---:R-:W-:Y:S01]  /*48d0*/  ISETP.EQ.U32.AND P0, PT, R3, UR4, PT ;  /* 0x0000000403007c0c */ /* 0x004fe2000bf02070 */
[----:B-1----:R-:W-:-:S12]  /*48e0*/  IMAD.U32 R2, RZ, RZ, UR7 ;  /* 0x00000007ff027e24 */ /* 0x002fd8000f8e00ff */
[----:B------:R1:W-:Y:S04]  /*48f0*/  @P0 ATOMS.AND RZ, [UR8+0x14], R2 ;  /* 0x00001402ffff098c */ /* 0x0003e8000a800008 */
[----:B------:R1:W-:Y:S01]  /*4900*/  @P0 ATOMS.AND RZ, [UR8+0x18], R0 ;  /* 0x00001800ffff098c */ /* 0x0003e2000a800008 */
[----:B------:R-:W-:Y:S05]  /*4910*/  BRA `(.L_x_87) ;  /* 0x0000000000147947 */ /* 0x000fea0003800000 */
.L_x_86:
[----:B------:R-:W-:Y:S02]  /*4920*/  MOV R2, 0x4940 ;  /* 0x0000494000027802 */ /* 0x000fe40000000f00 */
[----:B-1--45:R-:W-:Y:S05]  /*4930*/  CALL.REL.NOINC `($__internal_0_$__cuda_sm10x_tcgen05_guardrail_trap_col_being_dealloced_not_returned_by_alloc) ;  /* 0x0000005c00247944 */ /* 0x032fea0003c00000 */
[----:B------:R-:W-:Y:S05]  /*4940*/  BRA `(.L_x_87) ;  /* 0x0000000000087947 */ /* 0x000fea0003800000 */
.L_x_85:
[----:B------:R-:W-:Y:S02]  /*4950*/  MOV R2, 0x4970 ;  /* 0x0000497000027802 */ /* 0x000fe40000000f00 */
[----:B-1--45:R-:W-:Y:S05]  /*4960*/  CALL.REL.NOINC `($__internal_2_$__cuda_sm10x_tcgen05_guardrail_trap_unallocated_columns_being_dealloced) ;  /* 0x0000005c00307944 */ /* 0x032fea0003c00000 */
.L_x_87:
[----:B------:R-:W-:Y:S01]  /*4970*/  NOP ;  /* 0x0000000000007918 */ /* 0x000fe20000000000 */
[----:B------:R-:W-:Y:S05]  /*4980*/  EXIT ;  /* 0x000000000000794d */ /* 0x000fea0003800000 */
.L_x_59:
[----:B------:R-:W-:-:S09]  /*4990*/  UISETP.NE.OR UP0, UPT, UR18, 0x3, !UP3 ;  /* 0x000000031200788c */ /* 0x000fd2000df05670 */
[----:B------:R-:W-:Y:S05]  /*49a0*/  BRA.U UP0, `(.L_x_88) ;  /* 0x00000015002c7547 */ /* 0x000fea000b800000 */
[----:B------:R-:W2:Y:S01]  /*49b0*/  LDCU.64 UR4, c[0x0][0x888] ;  /* 0x00011100ff0477ac */ /* 0x000ea20008000a00 */
[----:B------:R-:W3:Y:S01]  /*49c0*/  S2UR UR10, SR_CgaCtaId ;  /* 0x00000000000a79c3 */ /* 0x000ee20000008800 */
[----:B------:R-:W-:Y:S01]  /*49d0*/  HFMA2 R10, -RZ, RZ, 0, 5.9604644775390625e-08 ;  /* 0x00000001ff0a7431 */ /* 0x000fe200000001ff */
[----:B------:R-:W-:Y:S01]  /*49e0*/  MOV R9, RZ ;  /* 0x000000ff00097202 */ /* 0x000fe20000000f00 */
[----:B------:R-:W4:Y:S01]  /*49f0*/  LDCU UR49, c[0x0][0x370] ;  /* 0x00006e00ff3177ac */ /* 0x000f220008000800 */
[----:B------:R-:W-:Y:S01]  /*4a00*/  HFMA2 R0, -RZ, RZ, 0, 0.00048828125 ;  /* 0x00001000ff007431 */ /* 0x000fe200000001ff */
[----:B------:R-:W4:Y:S03]  /*4a10*/  LDCU.128 UR52, c[0x0][0xb10] ;  /* 0x00016200ff3477ac */ /* 0x000f260008000c00 */
[----:B------:R-:W1:Y:S01]  /*4a20*/  LDC.64 R12, c[0x0][0x348] ;  /* 0x0000d200ff0c7b82 */ /* 0x000e620000000a00 */
[----:B------:R-:W3:Y:S01]  /*4a30*/  LDCU UR38, c[0x0][0x374] ;  /* 0x00006e80ff2677ac */ /* 0x000ee20008000800 */
[----:B------:R-:W3:Y:S01]  /*4a40*/  LDCU.64 UR46, c[0x0][0x890] ;  /* 0x00011200ff2e77ac */ /* 0x000ee20008000a00 */
[----:B--2---:R-:W-:Y:S01]  /*4a50*/  UISETP.NE.U32.AND UP0, UPT, UR4, URZ, UPT ;  /* 0x000000ff0400728c */ /* 0x004fe2000bf05070 */
[----:B------:R-:W2:Y:S01]  /*4a60*/  LDCU UR30, c[0x0][0xb0c] ;  /* 0x00016180ff1e77ac */ /* 0x000ea20008000800 */
[----:B------:R-:W1:Y:S01]  /*4a70*/  LDCU UR68, c[0x0][0xb20] ;  /* 0x00016400ff4477ac */ /* 0x000e620008000800 */
[----:B------:R-:W1:Y:S01]  /*4a80*/  LDCU UR4, c[0x0][0xb30] ;  /* 0x00016600ff0477ac */ /* 0x000e620008000800 */
[----:B------:R-:W1:Y:S01]  /*4a90*/  LDCU.128 UR56, c[0x0][0x980] ;  /* 0x00013000ff3877ac */ /* 0x000e620008000c00 */
[----:B------:R-:W-:Y:S01]  /*4aa0*/  UMOV UR31, 0x400 ;  /* 0x00000400001f7882 */ /* 0x000fe20000000000 */
[----:B----4-:R-:W-:-:S02]  /*4ab0*/  UIMAD.WIDE.U32 UR6, UR49, UR52, URZ ;  /* 0x00000034310672a5 */ /* 0x010fc4000f8e00ff */
[----:B---3--:R-:W-:Y:S02]  /*4ac0*/  UIMAD.WIDE.U32 UR8, UR38, UR55, URZ ;  /* 0x00000037260872a5 */ /* 0x008fe4000f8e00ff */
[----:B------:R-:W-:Y:S02]  /*4ad0*/  UISETP.NE.AND.EX UP6, UPT, UR5, URZ, UPT, UP0 ;  /* 0x000000ff0500728c */ /* 0x000fe4000bfc5300 */
[----:B------:R-:W-:Y:S02]  /*4ae0*/  ULEA UR31, UR10, UR31, 0x18 ;  /* 0x0000001f0a1f7291 */ /* 0x000fe4000f8ec0ff */
[----:B------:R-:W-:Y:S02]  /*4af0*/  UISETP.NE.AND UP0, UPT, UR39, 0x1, UPT ;  /* 0x000000012700788c */ /* 0x000fe4000bf05270 */
[----:B------:R-:W-:Y:S02]  /*4b00*/  UISETP.NE.U32.AND UP0, UPT, UR46, URZ, UPT ;  /* 0x000000ff2e00728c */ /* 0x000fe4000bf05070 */
[----:B------:R-:W-:-:S02]  /*4b10*/  UIADD3 UR61, UPT, UPT, UR31, 0xe8, URZ ;  /* 0x000000e81f3d7890 */ /* 0x000fc4000fffe0ff */
[----:B------:R-:W-:Y:S02]  /*4b20*/  UIADD3 UR60, UPT, UPT, UR31, 0x128, URZ ;  /* 0x000001281f3c7890 */ /* 0x000fe4000fffe0ff */
[----:B------:R-:W-:Y:S02]  /*4b30*/  UIADD3 UR41, UPT, UPT, UR31, 0xd0, URZ ;  /* 0x000000d01f297890 */ /* 0x000fe4000fffe0ff */
[----:B------:R-:W-:Y:S02]  /*4b40*/  UIADD3 UR33, UPT, UPT, UR31, 0xd8, URZ ;  /* 0x000000d81f217890 */ /* 0x000fe4000fffe0ff */
[----:B------:R-:W-:Y:S02]  /*4b50*/  UIADD3 UR25, UPT, UPT, UR31, 0xe0, URZ ;  /* 0x000000e01f197890 */ /* 0x000fe4000fffe0ff */
[----:B------:R-:W-:Y:S02]  /*4b60*/  UISETP.GE.AND UP3, UPT, UR39, 0x1, UPT ;  /* 0x000000012700788c */ /* 0x000fe4000bf66270 */
[----:B------:R-:W-:Y:S01]  /*4b70*/  UISETP.NE.AND.EX UP5, UPT, UR47, URZ, UPT, UP0 ;  /* 0x000000ff2f00728c */ /* 0x000fe2000bfa5300 */
[----:B------:R-:W-:Y:S01]  /*4b80*/  UMOV UR66, UR7 ;  /* 0x0000000700427c82 */ /* 0x000fe20008000000 */
[----:B------:R-:W-:Y:S01]  /*4b90*/  UMOV UR65, UR9 ;  /* 0x0000000900417c82 */ /* 0x000fe20008000000 */
[----:B--2---:R-:W-:-:S02]  /*4ba0*/  UISETP.NE.AND UP3, UPT, UR30, 0x1, UPT ;  /* 0x000000011e00788c */ /* 0x004fc4000bf65270 */
[----:B------:R-:W-:Y:S02]  /*4bb0*/  UISETP.NE.AND UP0, UPT, UR54, 0x1, UPT ;  /* 0x000000013600788c */ /* 0x000fe4000bf05270 */
[----:B------:R-:W-:Y:S01]  /*4bc0*/  UPLOP3.LUT UP2, UPT, UPT, UPT, UPT, 0x40, 0x4 ;  /* 0x000000000004789c */ /* 0x000fe20003f4e870 */
[----:B------:R-:W2:Y:S01]  /*4bd0*/  LDCU.64 UR22, c[0x0][0xb28] ;  /* 0x00016500ff1677ac */ /* 0x000ea20008000a00 */
[----:B------:R-:W3:Y:S01]  /*4be0*/  LDCU.64 UR50, c[0x0][0x990] ;  /* 0x00013200ff3277ac */ /* 0x000ee20008000a00 */
[----:B------:R-:W-:Y:S02]  /*4bf0*/  UPRMT UR61, UR10, 0x654, UR61 ;  /* 0x000006540a3d7896 */ /* 0x000fe4000800003d */
[----:B------:R-:W-:Y:S02]  /*4c00*/  UPRMT UR60, URZ, 0x654, UR60 ;  /* 0x00000654ff3c7896 */ /* 0x000fe4000800003c */
[----:B------:R-:W-:Y:S02]  /*4c10*/  UPRMT UR64, UR10, 0x654, UR41 ;  /* 0x000006540a407896 */ /* 0x000fe40008000029 */
[----:B------:R-:W-:-:S02]  /*4c20*/  UPRMT UR63, UR10, 0x654, UR33 ;  /* 0x000006540a3f7896 */ /* 0x000fc40008000021 */
[----:B------:R-:W-:Y:S02]  /*4c30*/  UPRMT UR62, UR10, 0x654, UR25 ;  /* 0x000006540a3e7896 */ /* 0x000fe40008000019 */
[----:B------:R-:W-:Y:S02]  /*4c40*/  USHF.R.U32.HI UR66, URZ, UR53, UR66 ;  /* 0x00000035ff427299 */ /* 0x000fe40008011642 */
[----:B-1----:R-:W-:Y:S02]  /*4c50*/  USHF.R.U32.HI UR65, URZ, UR68, UR65 ;  /* 0x00000044ff417299 */ /* 0x002fe40008011641 */
[----:B------:R-:W-:Y:S02]  /*4c60*/  UISETP.NE.AND UP4, UPT, UR4, 0x1, UPT ;  /* 0x000000010400788c */ /* 0x000fe4000bf85270 */
[----:B------:R-:W-:Y:S02]  /*4c70*/  UISETP.NE.AND UP3, UPT, UR56, 0x1, UPT ;  /* 0x000000013800788c */ /* 0x000fe4000bf65270 */
[----:B--23--:R-:W-:-:S11]  /*4c80*/  UISETP.NE.AND UP0, UPT, UR59, 0x1, UPT ;  /* 0x000000013b00788c */ /* 0x00cfd6000bf05270 */
.L_x_99:
[----:B------:R-:W-:Y:S04]  /*4c90*/  SHF.L.U32 R3, R9, 0x1f, RZ ;  /* 0x0000001f09037819 */ /* 0x000fe800000006ff */
[----:B------:R-:W1:Y:S02]  /*4ca0*/  SYNCS.PHASECHK.TRANS64.TRYWAIT P0, [UR31+0x120], R3 ;  /* 0x00012003ff0075a7 */ /* 0x000e64000800111f */
[----:B-12---:R-:W-:Y:S05]  /*4cb0*/  @!P0 BRA `(.L_x_89) ;  /* 0x0000005000ec8947 */ /* 0x006fea0003800000 */
.L_x_196:
[----:B------:R-:W2:Y:S01]  /*4cc0*/  LDS.128 R4, [UR31+0x160] ;  /* 0x0001601fff047984 */ /* 0x000ea20008000c00 */
[----:B------:R-:W-:Y:S01]  /*4cd0*/  UISETP.GE.AND UP0, UPT, UR39, 0x1, UPT ;  /* 0x000000012700788c */ /* 0x000fe2000bf06270 */
[----:B------:R-:W-:Y:S01]  /*4ce0*/  @!PT LDS RZ, [RZ] ;  /* 0x00000000fffff984 */ /* 0x000fe20000000800 */
[----:B------:R-:W-:Y:S01]  /*4cf0*/  @!PT LDS RZ, [RZ] ;  /* 0x00000000fffff984 */ /* 0x000fe20000000800 */
[----:B------:R-:W-:Y:S01]  /*4d00*/  @!PT LDS RZ, [RZ] ;  /* 0x00000000fffff984 */ /* 0x000fe20000000800 */
[----:B------:R-:W-:Y:S01]  /*4d10*/  @!PT LDS RZ, [RZ] ;  /* 0x00000000fffff984 */ /* 0x000fe20000000800 */
[----:B------:R3:W-:Y:S06]  /*4d20*/  MEMBAR.ALL.CTA ;  /* 0x0000000000007992 */ /* 0x0007ec0000008000 */
[----:B---3--:R-:W3:Y:S02]  /*4d30*/  FENCE.VIEW.ASYNC.S ;  /* 0x00000000000073c6 */ /* 0x008ee40000000000 */
[----:B---3--:R-:W-:Y:S01]  /*4d40*/  SYNCS.ARRIVE.TRANS64.RED.A1T0 RZ, [UR60], RZ ;  /* 0x000000ffffff79a7 */ /* 0x008fe2000810043c */
[----:B--2---:R-:W-:Y:S11]  /*4d50*/  LOP3.LUT P0, RZ, R6, 0x1, RZ, 0xc0, !PT ;  /* 0x0000000106ff7812 */ /* 0x004ff6000780c0ff */
[----:B------:R-:W-:Y:S02]  /*4d60*/  @!UPT UIADD3 URZ, UPT, UPT, URZ, URZ, URZ ;  /* 0x000000fffffff290 */ /* 0x000fe4000fffe0ff */
[----:B------:R-:W-:Y:S01]  /*4d70*/  VOTEU.ANY UP3, P0 ;  /* 0x0000000000ff7886 */ /* 0x000fe20000060100 */
[----:B------:R-:W-:Y:S11]  /*4d80*/  PLOP3.LUT P0, PT, PT, PT, UP3, 0x80, 0x8 ;  /* 0x000000000008781c */ /* 0x000ff60003f0f038 */
[----:B------:R-:W-:Y:S02]  /*4d90*/  @!UPT UIADD3 URZ, UPT, UPT, URZ, URZ, URZ ;  /* 0x000000fffffff290 */ /* 0x000fe4000fffe0ff */
[----:B-1----:R-:W-:Y:S02]  /*4da0*/  @P0 MOV R3, R4 ;  /* 0x0000000400030202 */ /* 0x002fe40000000f00 */
[----:B------:R-:W-:Y:S02]  /*4db0*/  @P0 LOP3.LUT R2, R5, 0xffff, RZ, 0xc0, !PT ;  /* 0x0000ffff05020812 */ /* 0x000fe400078ec0ff */
[----:B------:R-:W-:Y:S02]  /*4dc0*/  @P0 R2UR UR5, R3 ;  /* 0x00000000030502ca */ /* 0x000fe400000e0000 */
[----:B------:R-:W-:Y:S11]  /*4dd0*/  @P0 R2UR UR4, R2 ;  /* 0x00000000020402ca */ /* 0x000ff600000e0000 */
[----:B------:R-:W-:Y:S02]  /*4de0*/  @UP3 UMOV UR15, UR5 ;  /* 0x00000005000f3c82 */ /* 0x000fe40008000000 */
[----:B------:R-:W-:Y:S01]  /*4df0*/  @UP3 UMOV UR14, UR4 ;  /* 0x00000004000e3c82 */ /* 0x000fe20008000000 */
[----:B------:R-:W-:Y:S05]  /*4e00*/  BRA.U !UP0, `(.L_x_90) ;  /* 0x0000000108c07547 */ /* 0x000fea000b800000 */
[----:B------:R-:W-:Y:S02]  /*4e10*/  UIMAD.WIDE.U32 UR8, UR14, UR55, URZ ;  /* 0x000000370e0872a5 */ /* 0x000fe4000f8e00ff */
[----:B------:R-:W-:Y:S02]  /*4e20*/  UP2UR UR18, UPR, URZ, 0x4 ;  /* 0x00000004ff127883 */ /* 0x000fe40008000000 */
[----:B------:R-:W-:Y:S02]  /*4e30*/  UISETP.NE.AND UP2, UPT, UR54, 0x1, UPT ;  /* 0x000000013600788c */ /* 0x000fe4000bf45270 */
[----:B------:R-:W-:Y:S02]  /*4e40*/  UIMAD.WIDE.U32 UR10, UR15, UR52, URZ ;  /* 0x000000340f0a72a5 */ /* 0x000fe4000f8e00ff */
[----:B------:R-:W-:Y:S02]  /*4e50*/  USEL UR4, UR38, UR65, !UP2 ;  /* 0x0000004126047287 */ /* 0x000fe4000d000000 */
[----:B------:R-:W-:Y:S02]  /*4e60*/  UISETP.NE.AND UP0, UPT, UR30, 0x1, UPT ;  /* 0x000000011e00788c */ /* 0x000fe4000bf05270 */
[----:B------:R-:W-:Y:S02]  /*4e70*/  UP2UR UR19, UPR, URZ, 0x2 ;  /* 0x00000002ff137883 */ /* 0x000fe40008000000 */
[----:B------:R-:W-:Y:S02]  /*4e80*/  UISETP.NE.AND UP1, UPT, UR39, 0x1, UPT ;  /* 0x000000012700788c */ /* 0x000fe4000bf25270 */
[----:B------:R-:W-:Y:S02]  /*4e90*/  UIMAD.WIDE.U32 UR12, UR4, UR22, URZ ;  /* 0x00000016040c72a5 */ /* 0x000fe4000f8e00ff */
[----:B------:R-:W-:Y:S01]  /*4ea0*/  USEL UR7, UR49, UR66, !UP0 ;  /* 0x0000004231077287 */ /* 0x000fe2000c000000 */
[----:B------:R-:W-:Y:S02]  /*4eb0*/  UMOV UR5, UR9 ;  /* 0x0000000900057c82 */ /* 0x000fe40008000000 */
[----:B------:R-:W-:Y:S02]  /*4ec0*/  USHF.R.U32.HI UR6, URZ, UR68, UR5 ;  /* 0x00000044ff067299 */ /* 0x000fe40008011605 */
[----:B------:R-:W-:Y:S02]  /*4ed0*/  UIMAD.WIDE.U32 UR16, UR7, UR22, URZ ;  /* 0x00000016071072a5 */ /* 0x000fe4000f8e00ff */
[----:B------:R-:W-:Y:S02]  /*4ee0*/  USEL UR6, UR14, UR6, !UP2 ;  /* 0x000000060e067287 */ /* 0x000fe4000d000000 */
[----:B------:R-:W-:Y:S01]  /*4ef0*/  UISETP.NE.AND UP2, UPT, UR18, URZ, UPT ;  /* 0x000000ff1200728c */ /* 0x000fe2000bf45270 */
[----:B------:R-:W-:Y:S01]  /*4f00*/  UMOV UR5, UR11 ;  /* 0x0000000b00057c82 */ /* 0x000fe20008000000 */
[----:B------:R-:W-:Y:S02]  /*4f10*/  UIMAD.WIDE.U32 UR10, UR6, UR22, URZ ;  /* 0x00000016060a72a5 */ /* 0x000fe4000f8e00ff */
[----:B------:R-:W-:Y:S03]  /*4f20*/  USHF.R.U32.HI UR8, URZ, UR53, UR5 ;  /* 0x00000035ff087299 */ /* 0x000fe60008011605 */
[----:B------:R-:W-:Y:S02]  /*4f30*/  UMOV UR5, UR13 ;  /* 0x0000000d00057c82 */ /* 0x000fe40008000000 */
[----:B------:R-:W-:Y:S03]  /*4f40*/  @UP1 USHF.R.U32.HI UR4, URZ, UR23, UR5 ;  /* 0x00000017ff041299 */ /* 0x000fe60008011605 */
[----:B------:R-:W-:Y:S01]  /*4f50*/  UMOV UR5, UR17 ;  /* 0x0000001100057c82 */ /* 0x000fe20008000000 */
[----:B------:R-:W-:Y:S02]  /*4f60*/  UIMAD UR4, UR39, UR4, URZ ;  /* 0x00000004270472a4 */ /* 0x000fe4000f8e02ff */
[----:B------:R-:W-:Y:S02]  /*4f70*/  @UP1 USHF.R.U32.HI UR7, URZ, UR23, UR5 ;  /* 0x00000017ff071299 */ /* 0x000fe40008011605 */
[----:B------:R-:W-:Y:S02]  /*4f80*/  USEL UR5, UR15, UR8, !UP0 ;  /* 0x000000080f057287 */ /* 0x000fe4000c000000 */
[----:B------:R-:W-:Y:S02]  /*4f90*/  UIMAD UR8, UR39, UR7, URZ ;  /* 0x00000007270872a4 */ /* 0x000fe4000f8e02ff */
[----:B------:R-:W-:Y:S03]  /*4fa0*/  UISETP.GE.AND UP0, UPT, UR6, UR4, UPT ;  /* 0x000000040600728c */ /* 0x000fe6000bf06270 */
[----:B------:R-:W-:Y:S01]  /*4fb0*/  UMOV UR4, UR11 ;  /* 0x0000000b00047c82 */ /* 0x000fe20008000000 */
[----:B------:R-:W-:Y:S02]  /*4fc0*/  UISETP.GE.OR UP0, UPT, UR5, UR8, UP0 ;  /* 0x000000080500728c */ /* 0x000fe40008706670 */
[----:B------:R-:W-:Y:S02]  /*4fd0*/  USHF.R.U32.HI UR4, URZ, UR23, UR4 ;  /* 0x00000017ff047299 */ /* 0x000fe40008011604 */
[----:B------:R-:W-:Y:S02]  /*4fe0*/  UIMAD.WIDE.U32 UR8, UR5, UR22, URZ ;  /* 0x00000016050872a5 */ /* 0x000fe4000f8e00ff */
[----:B------:R-:W-:Y:S04]  /*4ff0*/  USEL UR10, UR6, UR4, !UP1 ;  /* 0x00000004060a7287 */ /* 0x000fe8000c800000 */
[----:B------:R-:W-:Y:S01]  /*5000*/  UIADD3 UR11, UPT, UPT, -UR10, URZ, URZ ;  /* 0x000000ff0a0b7290 */ /* 0x000fe2000fffe1ff */
[----:B------:R-:W-:Y:S02]  /*5010*/  @!UP0 UMOV UR4, UR9 ;  /* 0x0000000900048c82 */ /* 0x000fe40008000000 */
[----:B------:R-:W-:Y:S02]  /*5020*/  @!UP0 USHF.R.U32.HI UR4, URZ, UR23, UR4 ;  /* 0x00000017ff048299 */ /* 0x000fe40008011604 */
[----:B------:R-:W-:Y:S02]  /*5030*/  UIMAD UR8, UR39, UR11, UR6 ;  /* 0x0000000b270872a4 */ /* 0x000fe4000f8e0206 */
[----:B------:R-:W-:Y:S02]  /*5040*/  @!UP0 USEL UR4, UR5, UR4, !UP1 ;  /* 0x0000000405048287 */ /* 0x000fe4000c800000 */
[----:B------:R-:W-:Y:S02]  /*5050*/  UISETP.NE.AND UP1, UPT, UR19, URZ, UPT ;  /* 0x000000ff1300728c */ /* 0x000fe4000bf25270 */
[----:B------:R-:W-:Y:S02]  /*5060*/  @!UP0 UIMAD UR7, UR7, UR8, UR4 ;  /* 0x00000008070782a4 */ /* 0x000fe4000f8e0204 */
[----:B------:R-:W-:Y:S02]  /*5070*/  @!UP0 UIADD3 UR9, UPT, UPT, UR10, -UR4, URZ ;  /* 0x800000040a098290 */ /* 0x000fe4000fffe0ff */
[----:B------:R-:W-:Y:S02]  /*5080*/  UIADD3 UR8, UPT, UPT, -UR6, URZ, URZ ;  /* 0x000000ff06087290 */ /* 0x000fe4000fffe1ff */
[----:B------:R-:W-:Y:S02]  /*5090*/  UIADD3 UR4, UPT, UPT, -UR5, URZ, URZ ;  /* 0x000000ff05047290 */ /* 0x000fe4000fffe1ff */
[----:B------:R-:W-:Y:S03]  /*50a0*/  @!UP0 UIMAD UR6, UR9, UR39, UR5 ;  /* 0x00000027090682a4 */ /* 0x000fe6000f8e0205 */
[----:B------:R-:W-:Y:S01]  /*50b0*/  @!UP0 UMOV UR5, UR7 ;  /* 0x0000000700058c82 */ /* 0x000fe20008000000 */
[----:B------:R-:W-:Y:S02]  /*50c0*/  UIMAD UR7, UR30, UR4, UR15 ;  /* 0x000000041e0772a4 */ /* 0x000fe4000f8e020f */
[----:B------:R-:W-:Y:S02]  /*50d0*/  UIMAD UR4, UR54, UR8, UR14 ;  /* 0x00000008360472a4 */ /* 0x000fe4000f8e020e */
[----:B------:R-:W-:Y:S02]  /*50e0*/  UIMAD UR15, UR5, UR30, UR7 ;  /* 0x0000001e050f72a4 */ /* 0x000fe4000f8e0207 */
[----:B------:R-:W-:Y:S11]  /*50f0*/  UIMAD UR14, UR6, UR54, UR4 ;  /* 0x00000036060e72a4 */ /* 0x000ff6000f8e0204 */
[----:B------:R-:W-:Y:S01]  /*5100*/  @!UPT UIADD3 URZ, UPT, UPT, URZ, URZ, URZ ;  /* 0x000000fffffff290 */ /* 0x000fe2000fffe0ff */
.L_x_90:
[----:B------:R-:W1:Y:S01]  /*5110*/  @!UP4 LDCU.128 UR8, c[0x0][0xb10] ;  /* 0x00016200ff08c7ac */ /* 0x000e620008000c00 */
[----:B------:R-:W-:Y:S02]  /*5120*/  ISETP.NE.U32.AND P1, PT, RZ, UR46, PT ;  /* 0x0000002eff007c0c */ /* 0x000fe4000bf25070 */
[----:B------:R-:W-:Y:S02]  /*5130*/  SHF.L.U32 R8, R10, 0x1f, RZ ;  /* 0x0000001f0a087819 */ /* 0x000fe400000006ff */
[----:B------:R-:W-:Y:S01]  /*5140*/  ISETP.NE.AND.EX P1, PT, RZ, UR47, PT, P1 ;  /* 0x0000002fff007c0c */ /* 0x000fe2000bf25310 */
[----:B------:R-:W2:Y:S01]  /*5150*/  @!UP4 LDCU UR5, c[0x0][0xb0c] ;  /* 0x00016180ff05c7ac */ /* 0x000ea20008000800 */
[----:B------:R-:W-:Y:S02]  /*5160*/  USHF.L.U32 UR42, UR20, 0x7, URZ ;  /* 0x00000007142a7899 */ /* 0x000fe400080006ff */
[----:B-1----:R-:W-:Y:S07]  /*5170*/  UIMAD.WIDE.U32 UR6, UR15, UR8, URZ ;  /* 0x000000080f0672a5 */ /* 0x002fee000f8e00ff */
[----:B------:R-:W-:Y:S01]  /*5180*/  @!UP4 UMOV UR4, UR7 ;  /* 0x000000070004cc82 */ /* 0x000fe20008000000 */
[----:B--2---:R-:W-:Y:S02]  /*5190*/  @!UP4 UISETP.NE.AND UP0, UPT, UR5, 0x1, UPT ;  /* 0x000000010500c88c */ /* 0x004fe4000bf05270 */
[----:B------:R-:W-:Y:S02]  /*51a0*/  @!UP4 USHF.R.U32.HI UR4, URZ, UR9, UR4 ;  /* 0x00000009ff04c299 */ /* 0x000fe40008011604 */
[----:B------:R-:W-:Y:S02]  /*51b0*/  UIMAD.WIDE.U32 UR6, UR14, UR11, URZ ;  /* 0x0000000b0e0672a5 */ /* 0x000fe4000f8e00ff */
[----:B------:R-:W-:Y:S02]  /*51c0*/  @!UP4 USEL UR8, UR15, UR4, !UP0 ;  /* 0x000000040f08c287 */ /* 0x000fe4000c000000 */
[----:B------:R-:W-:Y:S03]  /*51d0*/  @!UP4 UISETP.NE.AND UP0, UPT, UR10, 0x1, UPT ;  /* 0x000000010a00c88c */ /* 0x000fe6000bf05270 */
[----:B------:R-:W-:Y:S02]  /*51e0*/  @!UP4 UMOV UR6, UR7 ;  /* 0x000000070006cc82 */ /* 0x000fe40008000000 */
[----:B------:R-:W1:Y:S02]  /*51f0*/  @!UP4 LDCU UR4, c[0x0][0xb20] ;  /* 0x00016400ff04c7ac */ /* 0x000e640008000800 */
[----:B-1----:R-:W-:Y:S04]  /*5200*/  @!UP4 USHF.R.U32.HI UR6, URZ, UR4, UR6 ;  /* 0x00000004ff06c299 */ /* 0x002fe80008011606 */
[----:B------:R-:W-:Y:S04]  /*5210*/  @!UP4 USEL UR6, UR14, UR6, !UP0 ;  /* 0x000000060e06c287 */ /* 0x000fe8000c000000 */
[----:B------:R-:W-:Y:S02]  /*5220*/  @!UP4 UIADD3 UR4, UPT, UPT, -UR8, UR6, URZ ;  /* 0x000000060804c290 */ /* 0x000fe4000fffe1ff */
[----:B------:R-:W-:Y:S02]  /*5230*/  @!UP4 UIADD3 UR6, UPT, UPT, UR8, -UR6, URZ ;  /* 0x800000060806c290 */ /* 0x000fe4000fffe0ff */
[----:B------:R-:W-:Y:S02]  /*5240*/  @!UP4 UIMAD UR15, UR4, UR5, UR15 ;  /* 0x00000005040fc2a4 */ /* 0x000fe4000f8e020f */
[----:B------:R-:W-:Y:S01]  /*5250*/  @!UP4 UIMAD UR14, UR6, UR10, UR14 ;  /* 0x0000000a060ec2a4 */ /* 0x000fe2000f8e020e */
[----:B------:R-:W-:Y:S11]  /*5260*/  BRA.U UP2, `(.L_x_91) ;  /* 0x0000000102107547 */ /* 0x000ff6000b800000 */
[----:B------:R-:W-:Y:S04]  /*5270*/  MOV R3, UR67 ;  /* 0x0000004300037c02 */ /* 0x000fe80008000f00 */
[----:B------:R-:W-:Y:S04]  /*5280*/  SHF.L.U32 R3, R3, 0x1f, RZ ;  /* 0x0000001f03037819 */ /* 0x000fe800000006ff */
[----:B------:R-:W1:Y:S02]  /*5290*/  SYNCS.PHASECHK.TRANS64.TRYWAIT P2, [UR31+0x118], R3 ;  /* 0x00011803ff0075a7 */ /* 0x000e64000804111f */
[----:B-1----:R-:W-:Y:S05]  /*52a0*/  @!P2 BRA `(.L_x_92) ;  /* 0x0000004c0088a947 */ /* 0x002fea0003800000 */
.L_x_91:
[----:B------:R-:W-:Y:S05]  /*52b0*/  BRA.U !UP5, `(.L_x_93) ;  /* 0x000000010d387547 */ /* 0x000fea000b800000 */
[----:B------:R-:W-:Y:S01]  /*52c0*/  UPLOP3.LUT UP1, UPT, UPT, UPT, UP6, 0x80, 0x8 ;  /* 0x000000000008789c */ /* 0x000fe20003f2f060 */
[----:B------:R-:W-:Y:S01]  /*52d0*/  IMAD.MOV.U32 R45, RZ, RZ, 0x1 ;  /* 0x00000001ff2d7424 */ /* 0x000fe200078e00ff */
[----:B------:R-:W2:Y:S04]  /*52e0*/  LDCU.64 UR8, c[0x0][0x358] ;  /* 0x00006b00ff0877ac */ /* 0x000ea80008000a00 */
[----:B------:R-:W-:Y:S05]  /*52f0*/  PLOP3.LUT P2, PT, PT, PT, UP1, 0x80, 0x8 ;  /* 0x000000000008781c */ /* 0x000fea0003f4f018 */
[----:B------:R-:W3:Y:S01]  /*5300*/  @UP1 LDCU.64 UR4, c[0x0][0x888] ;  /* 0x00011100ff0417ac */ /* 0x000ee20008000a00 */
[----:B------:R-:W-:Y:S04]  /*5310*/  @UP1 UIMAD UR6, UR48, UR46, URZ ;  /* 0x0000002e300612a4 */ /* 0x000fe8000f8e02ff */
[----:B---3--:R-:W-:Y:S06]  /*5320*/  @UP1 UIMAD.WIDE UR4, UR6, 0x4, UR4 ;  /* 0x00000004060418a5 */ /* 0x008fec000f8e0204 */
[----:B-1----:R-:W-:Y:S01]  /*5330*/  IMAD.U32 R2, RZ, RZ, UR4 ;  /* 0x00000004ff027e24 */ /* 0x002fe2000f8e00ff */
[----:B------:R-:W-:Y:S04]  /*5340*/  MOV R3, UR5 ;  /* 0x0000000500037c02 */ /* 0x000fe80008000f00 */
[----:B------:R-:W1:Y:S01]  /*5350*/  @!UP1 LDCU UR4, c[0x0][0x880] ;  /* 0x00011000ff0497ac */ /* 0x000e620008000800 */
[----:B--2--5:R2:W5:Y:S02]  /*5360*/  @P2 LDG.E R27, desc[UR8][R2.64] ;  /* 0x00000008021b2981 */ /* 0x024564000c1e1900 */
[----:B--2---:R-:W-:Y:S05]  /*5370*/  HFMA2 R2, -RZ, RZ, 0, 5.9604644775390625e-08 ;  /* 0x00000001ff027431 */ /* 0x004fea00000001ff */
[----:B------:R-:W-:Y:S01]  /*5380*/  @!P2 PRMT R45, R2, 0x7610, R45 ;  /* 0x00007610022da816 */ /* 0x000fe2000000002d */
[----:B-1----:R-:W-:Y:S07]  /*5390*/  @!P2 IMAD.U32 R27, RZ, RZ, UR4 ;  /* 0x00000004ff1bae24 */ /* 0x002fee000f8e00ff */
.L_x_93:
[----:B-----5:R-:W-:Y:S01]  /*53a0*/  @!P1 FSETP.EQ.AND P3, PT, R27, RZ, PT ;  /* 0x000000ff1b00920b */ /* 0x020fe20003f62000 */
[----:B------:R-:W-:Y:S01]  /*53b0*/  @!UPT UIADD3 URZ, UPT, UPT, URZ, URZ, URZ ;  /* 0x000000fffffff290 */ /* 0x000fe2000fffe0ff */
[----:B------:R-:W-:Y:S11]  /*53c0*/  @!P1 BRA `(.L_x_94) ;  /* 0x0000000000149947 */ /* 0x000ff60003800000 */
[----:B------:R-:W-:Y:S02]  /*53d0*/  LOP3.LUT P1, RZ, R45, 0xff, RZ, 0xc0, !PT ;  /* 0x000000ff2dff7812 */ /* 0x000fe4000782c0ff */
[----:B------:R-:W-:Y:S04]  /*53e0*/  PLOP3.LUT P3, PT, PT, PT, UP1, 0x80, 0x8 ;  /* 0x000000000008781c */ /* 0x000fe80003f6f018 */
[----:B------:R-:W-:Y:S07]  /*53f0*/  PLOP3.LUT P3, PT, P3, PT, PT, 0x8, 0x80 ;  /* 0x000000000080781c */ /* 0x000fee0001f6e170 */
[----:B------:R-:W-:Y:S11]  /*5400*/  @P1 FSETP.EQ.AND P3, PT, R27, RZ, PT ;  /* 0x000000ff1b00120b */ /* 0x000ff60003f62000 */
[----:B------:R-:W-:Y:S02]  /*5410*/  @!UPT UIADD3 URZ, UPT, UPT, URZ, URZ, URZ ;  /* 0x000000fffffff290 */ /* 0x000fe4000fffe0ff */
.L_x_94:
[----:B------:R-:W-:Y:S01]  /*5420*/  USHF.L.U32 UR43, UR45, 0x6, URZ ;  /* 0x000000062d2b7899 */ /* 0x000fe200080006ff */
[----:B------:R-:W2:Y:S01]  /*5430*/  SYNCS.PHASECHK.TRANS64.TRYWAIT P1, [UR31+0xf0], R8 ;  /* 0x0000f008ff0075a7 */ /* 0x000ea2000802111f */
[----:B------:R-:W-:Y:S02]  /*5440*/  UISETP.NE.AND UP0, UPT, UR56, 0x1, UPT ;  /* 0x000000013800788c */ /* 0x000fe4000bf05270 */
[----:B------:R-:W-:Y:S01]  /*5450*/  UIMAD.WIDE.U32 UR4, UR43, UR57, URZ ;  /* 0x000000392b0472a5 */ /* 0x000fe2000f8e00ff */
[----:B------:R-:W-:Y:S04]  /*5460*/  ELECT P2, URZ, PT ;  /* 0x0000000000ff782f */ /* 0x000fe80003840000 */
[----:B------:R-:W-:Y:S02]  /*5470*/  PLOP3.LUT P2, PT, P3, P2, PT, 0xf2, 0x2f ;  /* 0x00000000002f781c */ /* 0x000fe40001f45e72 */
[----:B------:R-:W-:Y:S02]  /*5480*/  UMOV UR4, UR5 ;  /* 0x0000000500047c82 */ /* 0x000fe40008000000 */
[----:B------:R-:W-:Y:S04]  /*5490*/  USHF.R.U32.HI UR4, URZ, UR58, UR4 ;  /* 0x0000003aff047299 */ /* 0x000fe80008011604 */
[----:B------:R-:W-:Y:S02]  /*54a0*/  USEL UR44, UR43, UR4, !UP0 ;  /* 0x000000042b2c7287 */ /* 0x000fe4000c000000 */
[----:B------:R-:W-:Y:S02]  /*54b0*/  UISETP.NE.AND UP0, UPT, UR59, 0x1, UPT ;  /* 0x000000013b00788c */ /* 0x000fe4000bf05270 */
[----:B------:R-:W-:Y:S07]  /*54c0*/  UIMAD.WIDE.U32 UR4, UR44, UR50, URZ ;  /* 0x000000322c0472a5 */ /* 0x000fee000f8e00ff */
[----:B------:R-:W-:Y:S02]  /*54d0*/  UMOV UR4, UR5 ;  /* 0x0000000500047c82 */ /* 0x000fe40008000000 */
[----:B------:R-:W-:Y:S04]  /*54e0*/  USHF.R.U32.HI UR4, URZ, UR51, UR4 ;  /* 0x00000033ff047299 */ /* 0x000fe80008011604 */
[----:B------:R-:W-:Y:S02]  /*54f0*/  USEL UR45, UR44, UR4, !UP0 ;  /* 0x000000042c2d7287 */ /* 0x000fe4000c000000 */
[----:B------:R-:W-:Y:S02]  /*5500*/  UIADD3 UR4, UPT, UPT, -UR44, URZ, URZ ;  /* 0x000000ff2c047290 */ /* 0x000fe4000fffe1ff */
[----:B------:R-:W-:Y:S02]  /*5510*/  UIADD3 UR5, UPT, UPT, -UR45, URZ, URZ ;  /* 0x000000ff2d057290 */ /* 0x000fe4000fffe1ff */
[----:B------:R-:W-:Y:S02]  /*5520*/  UIMAD UR43, UR56, UR4, UR43 ;  /* 0x00000004382b72a4 */ /* 0x000fe4000f8e022b */
[----:B------:R-:W-:Y:S01]  /*5530*/  UIMAD UR44, UR59, UR5, UR44 ;  /* 0x000000053b2c72a4 */ /* 0x000fe2000f8e022c */
[----:B--2---:R-:W-:Y:S11]  /*5540*/  @!P1 BRA `(.L_x_95) ;  /* 0x0000004800f89947 */ /* 0x004ff60003800000 */
.L_x_199:
[----:B-1----:R-:W-:Y:S01]  /*5550*/  @!P2 IADD3 R3, P1, PT, R12, 0x580, RZ ;  /* 0x000005800c03a810 */ /* 0x002fe20007f3e0ff */
[----:B------:R-:W-:Y:S01]  /*5560*/  VOTEU.ALL UP0, P2 ;  /* 0x0000000000ff7886 */ /* 0x000fe20001000000 */
[----:B------:R-:W-:Y:S01]  /*5570*/  UMOV UR9, UR41 ;  /* 0x0000002900097c82 */ /* 0x000fe20008000000 */
[----:B------:R-:W-:Y:S01]  /*5580*/  UMOV UR11, UR43 ;  /* 0x0000002b000b7c82 */ /* 0x000fe20008000000 */
[----:B------:R-:W-:Y:S01]  /*5590*/  @!P2 R2UR UR5, R3 ;  /* 0x000000000305a2ca */ /* 0x000fe200000e0000 */
[----:B------:R-:W-:Y:S01]  /*55a0*/  @!P2 IMAD.X R2, RZ, RZ, R13, P1 ;  /* 0x000000ffff02a224 */ /* 0x000fe200008e060d */
[----:B------:R-:W-:Y:S02]  /*55b0*/  @!UP0 UPRMT UR6, URZ, 0x40, URZ ;  /* 0x00000040ff068896 */ /* 0x000fe400080000ff */
[----:B------:R-:W-:Y:S02]  /*55c0*/  @!UP0 UIADD3 UR40, UPT, UPT, UR31, 0x200, URZ ;  /* 0x000002001f288890 */ /* 0x000fe4000fffe0ff */
[----:B------:R-:W-:Y:S01]  /*55d0*/  @!P2 R2UR UR4, R2 ;  /* 0x000000000204a2ca */ /* 0x000fe200000e0000 */
[----:B------:R-:W-:Y:S02]  /*55e0*/  @!UP0 UPRMT UR6, UR6, 0x5410, URZ ;  /* 0x0000541006068896 */ /* 0x000fe400080000ff */
[----:B------:R-:W-:Y:S02]  /*55f0*/  @!UP0 UIADD3 UR10, UPT, UPT, UR42, 0x40, URZ ;  /* 0x000000402a0a8890 */ /* 0x000fe4000fffe0ff */
[----:B------:R-:W-:Y:S02]  /*5600*/  @!UP0 UIADD3 UR8, UPT, UPT, UR31, 0xa00, URZ ;  /* 0x00000a001f088890 */ /* 0x000fe4000fffe0ff */
[----:B------:R-:W-:Y:S01]  /*5610*/  IMAD.U32 R2, RZ, RZ, UR5 ;  /* 0x00000005ff027e24 */ /* 0x000fe2000f8e00ff */
[----:B------:R-:W-:Y:S01]  /*5620*/  VOTEU.ALL UP0, P2 ;  /* 0x0000000000ff7886 */ /* 0x000fe20001000000 */
[----:B------:R-:W-:Y:S01]  /*5630*/  UMOV UR12, UR44 ;  /* 0x0000002c000c7c82 */ /* 0x000fe20008000000 */
[----:B------:R-:W-:Y:S03]  /*5640*/  UMOV UR13, UR45 ;  /* 0x0000002d000d7c82 */ /* 0x000fe60008000000 */
[----:B------:R-:W-:Y:S01]  /*5650*/  IMAD.U32 R3, RZ, RZ, UR4 ;  /* 0x00000004ff037e24 */ /* 0x000fe2000f8e00ff */
[----:B------:R-:W-:Y:S01]  /*5660*/  @!P2 R2UR UR4, R2 ;  /* 0x000000000204a2ca */ /* 0x000fe200000e0000 */
[----:B------:R-:W-:Y:S03]  /*5670*/  @!P2 IMAD.MOV.U32 R2, RZ, RZ, 0x1000 ;  /* 0x00001000ff02a424 */ /* 0x000fe600078e00ff */
[----:B------:R-:W-:Y:S11]  /*5680*/  @!P2 R2UR UR5, R3 ;  /* 0x000000000305a2ca */ /* 0x000ff600000e0000 */
[----:B------:R-:W-:Y:S02]  /*5690*/  @!UPT UIADD3 URZ, UPT, UPT, URZ, URZ, URZ ;  /* 0x000000fffffff290 */ /* 0x000fe4000fffe0ff */
[----:B------:R1:W-:Y:S01]  /*56a0*/  @!UP0 UTMALDG.4D.IM2COL [UR40], [UR4], UR6 ;  /* 0x00000028040083b4 */ /* 0x0003e20008058006 */
[----:B------:R-:W-:Y:S05]  /*56b0*/  VOTEU.ALL UP0, P2 ;  /* 0x0000000000ff7886 */ /* 0x000fea0001000000 */
[----:B------:R1:W-:Y:S01]  /*56c0*/  @!UP0 UTMALDG.4D.IM2COL [UR8], [UR4], UR6 ;  /* 0x00000008040083b4 */ /* 0x0003e20008058006 */
[----:B------:R1:W-:Y:S01]  /*56d0*/  @!P2 SYNCS.ARRIVE.TRANS64.RED.A0TR RZ, [UR31+0xd0], R2 ;  /* 0x0000d002ffffa9a7 */ /* 0x0003e2000830041f */
[----:B------:R-:W-:Y:S01]  /*56e0*/  SYNCS.ARRIVE.TRANS64.RED.A1T0 RZ, [UR64], RZ ;  /* 0x000000ffffff79a7 */ /* 0x000fe20008100440 */
[----:B------:R-:W2:Y:S02]  /*56f0*/  SYNCS.PHASECHK.TRANS64.TRYWAIT P1, [UR31+0xf8], R8 ;  /* 0x0000f808ff0075a7 */ /* 0x000ea4000802111f */
[----:B-12---:R-:W-:Y:S05]  /*5700*/  @!P1 BRA `(.L_x_96) ;  /* 0x0000004800a09947 */ /* 0x006fea0003800000 */
.L_x_201:
[----:B------:R-:W-:Y:S01]  /*5710*/  @!P2 IADD3 R3, P1, PT, R12, 0x580, RZ ;  /* 0x000005800c03a810 */ /* 0x000fe20007f3e0ff */
[----:B------:R-:W-:Y:S01]  /*5720*/  VOTEU.ALL UP0, P2 ;  /* 0x0000000000ff7886 */ /* 0x000fe20001000000 */
[----:B------:R-:W-:Y:S01]  /*5730*/  UMOV UR35, UR43 ;  /* 0x0000002b00237c82 */ /* 0x000fe20008000000 */
[----:B------:R-:W-:Y:S01]  /*5740*/  UMOV UR36, UR44 ;  /* 0x0000002c00247c82 */ /* 0x000fe20008000000 */
[----:B------:R-:W-:Y:S01]  /*5750*/  @!P2 R2UR UR5, R3 ;  /* 0x000000000305a2ca */ /* 0x000fe200000e0000 */
[----:B-1----:R-:W-:Y:S01]  /*5760*/  @!P2 IMAD.X R2, RZ, RZ, R13, P1 ;  /* 0x000000ffff02a224 */ /* 0x002fe200008e060d */
[----:B------:R-:W-:Y:S02]  /*5770*/  @!UP0 UPRMT UR6, URZ, 0x40, URZ ;  /* 0x00000040ff068896 */ /* 0x000fe400080000ff */
[----:B------:R-:W-:Y:S02]  /*5780*/  @!UP0 UIADD3 UR34, UPT, UPT, UR42, 0x10, URZ ;  /* 0x000000102a228890 */ /* 0x000fe4000fffe0ff */
[----:B------:R-:W-:Y:S01]  /*5790*/  @!P2 R2UR UR4, R2 ;  /* 0x000000000204a2ca */ /* 0x000fe200000e0000 */
[----:B------:R-:W-:Y:S02]  /*57a0*/  @!UP0 UIADD3 UR32, UPT, UPT, UR31, 0x1200, URZ ;  /* 0x000012001f208890 */ /* 0x000fe4000fffe0ff */
[----:B------:R-:W-:Y:S02]  /*57b0*/  @!UP0 UPRMT UR6, UR6, 0x5410, URZ ;  /* 0x0000541006068896 */ /* 0x000fe400080000ff */
[----:B------:R-:W-:Y:S02]  /*57c0*/  @!UP0 UIADD3 UR10, UPT, UPT, UR42, 0x50, URZ ;  /* 0x000000502a0a8890 */ /* 0x000fe4000fffe0ff */
[----:B------:R-:W-:Y:S01]  /*57d0*/  IMAD.U32 R2, RZ, RZ, UR5 ;  /* 0x00000005ff027e24 */ /* 0x000fe2000f8e00ff */
[----:B------:R-:W-:Y:S01]  /*57e0*/  @!UP0 UIADD3 UR8, UPT, UPT, UR31, 0x1a00, URZ ;  /* 0x00001a001f088890 */ /* 0x000fe2000fffe0ff */
[----:B------:R-:W-:Y:S01]  /*57f0*/  VOTEU.ALL UP0, P2 ;  /* 0x0000000000ff7886 */ /* 0x000fe20001000000 */
[----:B------:R-:W-:Y:S01]  /*5800*/  UMOV UR37, UR45 ;  /* 0x0000002d00257c82 */ /* 0x000fe20008000000 */
[----:B------:R-:W-:Y:S02]  /*5810*/  UMOV UR9, UR33 ;  /* 0x0000002100097c82 */ /* 0x000fe40008000000 */
[----:B------:R-:W-:Y:S01]  /*5820*/  IMAD.U32 R3, RZ, RZ, UR4 ;  /* 0x00000004ff037e24 */ /* 0x000fe2000f8e00ff */
[----:B------:R-:W-:Y:S01]  /*5830*/  @!P2 R2UR UR4, R2 ;  /* 0x000000000204a2ca */ /* 0x000fe200000e0000 */
[----:B------:R-:W-:Y:S01]  /*5840*/  @!P2 IMAD.MOV.U32 R2, RZ, RZ, 0x1000 ;  /* 0x00001000ff02a424 */ /* 0x000fe200078e00ff */
[----:B------:R-:W-:Y:S01]  /*5850*/  UMOV UR11, UR43 ;  /* 0x0000002b000b7c82 */ /* 0x000fe20008000000 */
[----:B------:R-:W-:Y:S01]  /*5860*/  UMOV UR12, UR44 ;  /* 0x0000002c000c7c82 */ /* 0x000fe20008000000 */
[----:B------:R-:W-:Y:S01]  /*5870*/  @!P2 R2UR UR5, R3 ;  /* 0x000000000305a2ca */ /* 0x000fe200000e0000 */
[----:B------:R-:W-:Y:S11]  /*5880*/  UMOV UR13, UR45 ;  /* 0x0000002d000d7c82 */ /* 0x000ff60008000000 */
[----:B------:R-:W-:Y:S01]  /*5890*/  @!UPT UIADD3 URZ, UPT, UPT, URZ, URZ, URZ ;  /* 0x000000fffffff290 */ /* 0x000fe2000fffe0ff */
[----:B------:R1:W-:Y:S01]  /*58a0*/  @!UP0 UTMALDG.4D.IM2COL [UR32], [UR4], UR6 ;  /* 0x00000020040083b4 */ /* 0x0003e20008058006 */
[----:B------:R-:W-:Y:S05]  /*58b0*/  VOTEU.ALL UP0, P2 ;  /* 0x0000000000ff7886 */ /* 0x000fea0001000000 */
[----:B------:R1:W-:Y:S01]  /*58c0*/  @!UP0 UTMALDG.4D.IM2COL [UR8], [UR4], UR6 ;  /* 0x00000008040083b4 */ /* 0x0003e20008058006 */
[----:B------:R1:W-:Y:S01]  /*58d0*/  @!P2 SYNCS.ARRIVE.TRANS64.RED.A0TR RZ, [UR31+0xd8], R2 ;  /* 0x0000d802ffffa9a7 */ /* 0x0003e2000830041f */
[----:B------:R-:W-:Y:S01]  /*58e0*/  SYNCS.ARRIVE.TRANS64.RED.A1T0 RZ, [UR63], RZ ;  /* 0x000000ffffff79a7 */ /* 0x000fe2000810043f */
[----:B------:R-:W2:Y:S02]  /*58f0*/  SYNCS.PHASECHK.TRANS64.TRYWAIT P1, [UR31+0x100], R8 ;  /* 0x00010008ff0075a7 */ /* 0x000ea4000802111f */
[----:B-12---:R-:W-:Y:S05]  /*5900*/  @!P1 BRA `(.L_x_97) ;  /* 0x0000004800389947 */ /* 0x006fea0003800000 */
.L_x_203:
[----:B------:R-:W-:Y:S01]  /*5910*/  @!P2 IADD3 R3, P1, PT, R12, 0x580, RZ ;  /* 0x000005800c03a810 */ /* 0x000fe20007f3e0ff */
[----:B------:R-:W-:Y:S01]  /*5920*/  VOTEU.ALL UP0, P2 ;  /* 0x0000000000ff7886 */ /* 0x000fe20001000000 */
[----:B------:R-:W-:Y:S01]  /*5930*/  UMOV UR27, UR43 ;  /* 0x0000002b001b7c82 */ /* 0x000fe20008000000 */
[----:B------:R-:W-:Y:S01]  /*5940*/  UMOV UR28, UR44 ;  /* 0x0000002c001c7c82 */ /* 0x000fe20008000000 */
[----:B------:R-:W-:Y:S01]  /*5950*/  @!P2 R2UR UR5, R3 ;  /* 0x000000000305a2ca */ /* 0x000fe200000e0000 */
[----:B-1----:R-:W-:Y:S01]  /*5960*/  @!P2 IMAD.X R2, RZ, RZ, R13, P1 ;  /* 0x000000ffff02a224 */ /* 0x002fe200008e060d */
[----:B------:R-:W-:Y:S01]  /*5970*/  @!UP0 UPRMT UR6, URZ, 0x40, URZ ;  /* 0x00000040ff068896 */ /* 0x000fe200080000ff */
[----:B------:R-:W-:Y:S01]  /*5980*/  @P0 SHF.R.U32.HI R4, RZ, 0x10, R5 ;  /* 0x00000010ff040819 */ /* 0x000fe20000011605 */
[----:B------:R-:W-:Y:S02]  /*5990*/  @!UP0 UIADD3 UR26, UPT, UPT, UR42, 0x20, URZ ;  /* 0x000000202a1a8890 */ /* 0x000fe4000fffe0ff */
[----:B------:R-:W-:Y:S01]  /*59a0*/  @!P2 R2UR UR4, R2 ;  /* 0x000000000204a2ca */ /* 0x000fe200000e0000 */
[----:B------:R-:W-:Y:S01]  /*59b0*/  @!UP0 UIADD3 UR24, UPT, UPT, UR31, 0x2200, URZ ;  /* 0x000022001f188890 */ /* 0x000fe2000fffe0ff */
[----:B------:R-:W-:Y:S01]  /*59c0*/  @P0 R2UR UR48, R4 ;  /* 0x00000000043002ca */ /* 0x000fe200000e0000 */
        /* <DEDUP_REMOVED lines=22> */
.L_x_205:
[----:B------:R-:W-:Y:S01]  /*5b30*/  UPLOP3.LUT UP2, UPT, UPT, UPT, UPT, 0x80, 0x8 ;  /* 0x000000000008789c */ /* 0x000fe20003f4f070 */
[----:B------:R-:W-:Y:S01]  /*5b40*/  @!P2 IADD3 R3, P0, PT, R12, 0x580, RZ ;  /* 0x000005800c03a810 */ /* 0x000fe20007f1e0ff */
[----:B------:R-:W-:Y:S01]  /*5b50*/  UMOV UR19, UR43 ;  /* 0x0000002b00137c82 */ /* 0x000fe20008000000 */
[----:B------:R-:W-:Y:S01]  /*5b60*/  UMOV UR20, UR44 ;  /* 0x0000002c00147c82 */ /* 0x000fe20008000000 */
[----:B------:R-:W-:Y:S01]  /*5b70*/  UMOV UR21, UR45 ;  /* 0x0000002d00157c82 */ /* 0x000fe20008000000 */
[----:B------:R-:W-:Y:S01]  /*5b80*/  @!P2 R2UR UR5, R3 ;  /* 0x000000000305a2ca */ /* 0x000fe200000e0000 */
[----:B-1----:R-:W-:Y:S01]  /*5b90*/  @!P2 IMAD.X R2, RZ, RZ, R13, P0 ;  /* 0x000000ffff02a224 */ /* 0x002fe200000e060d */
[----:B------:R-:W-:Y:S01]  /*5ba0*/  UMOV UR11, UR43 ;  /* 0x0000002b000b7c82 */ /* 0x000fe20008000000 */
[----:B------:R-:W-:Y:S01]  /*5bb0*/  UMOV UR12, UR44 ;  /* 0x0000002c000c7c82 */ /* 0x000fe20008000000 */
[----:B------:R-:W-:Y:S01]  /*5bc0*/  VOTEU.ALL UP0, P2 ;  /* 0x0000000000ff7886 */ /* 0x000fe20001000000 */
[----:B------:R-:W-:Y:S01]  /*5bd0*/  UMOV UR13, UR45 ;  /* 0x0000002d000d7c82 */ /* 0x000fe20008000000 */
[----:B------:R-:W-:Y:S02]  /*5be0*/  @!P2 R2UR UR4, R2 ;  /* 0x000000000204a2ca */ /* 0x000fe400000e0000 */
[----:B------:R-:W-:Y:S01]  /*5bf0*/  R2UR UR24, R47 ;  /* 0x000000002f1872ca */ /* 0x000fe200000e0000 */
[----:B------:R-:W-:Y:S01]  /*5c00*/  @!UP0 UPRMT UR6, URZ, 0x40, URZ ;  /* 0x00000040ff068896 */ /* 0x000fe200080000ff */
[----:B------:R-:W-:Y:S01]  /*5c10*/  R2UR UR7, R48 ;  /* 0x00000000300772ca */ /* 0x000fe200000e0000 */
[----:B------:R-:W-:Y:S01]  /*5c20*/  @!UP0 UIADD3 UR18, UPT, UPT, UR42, 0x30, URZ ;  /* 0x000000302a128890 */ /* 0x000fe2000fffe0ff */
[----:B------:R-:W-:Y:S01]  /*5c30*/  LOP3.LUT R10, R10, 0x1, RZ, 0x3c, !PT ;  /* 0x000000010a0a7812 */ /* 0x000fe200078e3cff */
[----:B------:R-:W-:Y:S01]  /*5c40*/  IMAD.U32 R2, RZ, RZ, UR5 ;  /* 0x00000005ff027e24 */ /* 0x000fe2000f8e00ff */
[----:B------:R-:W-:Y:S01]  /*5c50*/  @!UP0 UIADD3 UR16, UPT, UPT, UR31, 0x3200, URZ ;  /* 0x000032001f108890 */ /* 0x000fe2000fffe0ff */
[----:B------:R-:W-:Y:S01]  /*5c60*/  LOP3.LUT R9, R9, 0x1, RZ, 0x3c, !PT ;  /* 0x0000000109097812 */ /* 0x000fe200078e3cff */
[----:B------:R-:W-:Y:S02]  /*5c70*/  @!UP0 UIADD3 UR17, UPT, UPT, UR31, 0xe8, URZ ;  /* 0x000000e81f118890 */ /* 0x000fe4000fffe0ff */
[----:B------:R-:W-:Y:S01]  /*5c80*/  @!UP0 UPRMT UR6, UR6, 0x5410, URZ ;  /* 0x0000541006068896 */ /* 0x000fe200080000ff */
[----:B------:R-:W-:Y:S01]  /*5c90*/  IMAD.U32 R3, RZ, RZ, UR4 ;  /* 0x00000004ff037e24 */ /* 0x000fe2000f8e00ff */
[----:B------:R-:W-:Y:S01]  /*5ca0*/  @!P2 R2UR UR4, R2 ;  /* 0x000000000204a2ca */ /* 0x000fe200000e0000 */
[----:B------:R-:W-:Y:S02]  /*5cb0*/  @!UP0 UIADD3 UR10, UPT, UPT, UR42, 0x70, URZ ;  /* 0x000000702a0a8890 */ /* 0x000fe4000fffe0ff */
[----:B------:R-:W-:Y:S01]  /*5cc0*/  @!UP0 UIADD3 UR8, UPT, UPT, UR31, 0x3a00, URZ ;  /* 0x00003a001f088890 */ /* 0x000fe2000fffe0ff */
[----:B------:R-:W-:Y:S01]  /*5cd0*/  @!P2 R2UR UR5, R3 ;  /* 0x000000000305a2ca */ /* 0x000fe200000e0000 */
[----:B------:R-:W-:Y:S01]  /*5ce0*/  VOTEU.ALL UP0, P2 ;  /* 0x0000000000ff7886 */ /* 0x000fe20001000000 */
[----:B------:R-:W-:Y:S01]  /*5cf0*/  UMOV UR9, UR17 ;  /* 0x0000001100097c82 */ /* 0x000fe20008000000 */
[----:B------:R-:W-:Y:S10]  /*5d00*/  UIADD3 UR45, UPT, UPT, UR15, UR7, URZ ;  /* 0x000000070f2d7290 */ /* 0x000ff4000fffe0ff */
[----:B------:R1:W-:Y:S01]  /*5d10*/  @!UP0 UTMALDG.4D.IM2COL [UR16], [UR4], UR6 ;  /* 0x00000010040083b4 */ /* 0x0003e20008058006 */
[----:B------:R-:W-:Y:S05]  /*5d20*/  VOTEU.ALL UP0, P2 ;  /* 0x0000000000ff7886 */ /* 0x000fea0001000000 */
[----:B------:R2:W-:Y:S01]  /*5d30*/  @!UP0 UTMALDG.4D.IM2COL [UR8], [UR4], UR6 ;  /* 0x00000008040083b4 */ /* 0x0005e20008058006 */
[----:B------:R2:W-:Y:S01]  /*5d40*/  @!P2 SYNCS.ARRIVE.TRANS64.RED.A0TR RZ, [UR31+0xe8], R0 ;  /* 0x0000e800ffffa9a7 */ /* 0x0005e2000830041f */
[----:B------:R-:W-:Y:S01]  /*5d50*/  SYNCS.ARRIVE.TRANS64.RED.A1T0 RZ, [UR61], RZ ;  /* 0x000000ffffff79a7 */ /* 0x000fe2000810043d */
[----:B-1----:R-:W-:Y:S01]  /*5d60*/  UIADD3 UR20, UPT, UPT, UR14, UR24, URZ ;  /* 0x000000180e147290 */ /* 0x002fe2000fffe0ff */
[----:B------:R-:W-:Y:S11]  /*5d70*/  BRA.U UP3, `(.L_x_99) ;  /* 0xffffffed03c47547 */ /* 0x000ff6000b83ffff */
[----:B------:R-:W-:-:S04]  /*5d80*/  SHF.L.U32 R2, R10, 0x1f, RZ ;  /* 0x0000001f0a027819 */ /* 0x000fc800000006ff */
[----:B------:R-:W1:Y:S02]  /*5d90*/  SYNCS.PHASECHK.TRANS64.TRYWAIT P0, [UR31+0xf0], R2 ;  /* 0x0000f002ff0075a7 */ /* 0x000e64000800111f */
[----:B-1----:R-:W-:Y:S05]  /*5da0*/  @!P0 BRA `(.L_x_100) ;  /* 0x0000004400408947 */ /* 0x002fea0003800000 */
.L_x_207:
[----:B------:R-:W3:Y:S02]  /*5db0*/  SYNCS.PHASECHK.TRANS64.TRYWAIT P0, [UR31+0xf8], R2 ;  /* 0x0000f802ff0075a7 */ /* 0x000ee4000800111f */
[----:B---3--:R-:W-:Y:S05]  /*5dc0*/  @!P0 BRA `(.L_x_101) ;  /* 0x0000004400508947 */ /* 0x008fea0003800000 */
.L_x_209:
[----:B------:R-:W3:Y:S02]  /*5dd0*/  SYNCS.PHASECHK.TRANS64.TRYWAIT P0, [UR31+0x100], R2 ;  /* 0x00010002ff0075a7 */ /* 0x000ee4000800111f */
[----:B---3--:R-:W-:Y:S05]  /*5de0*/  @!P0 BRA `(.L_x_102) ;  /* 0x0000004400608947 */ /* 0x008fea0003800000 */
.L_x_211:
[----:B-12---:R-:W-:-:S07]  /*5df0*/  MOV R0, UR31 ;  /* 0x0000001f00007c02 */ /* 0x006fce0008000f00 */
.L_x_103:
[----:B-1----:R-:W-:-:S04]  /*5e00*/  SHF.L.U32 R2, R10, 0x1f, RZ ;  /* 0x0000001f0a027819 */ /* 0x002fc800000006ff */
[----:B------:R1:W2:Y:S03]  /*5e10*/  SYNCS.PHASECHK.TRANS64.TRYWAIT P0, [R0+URZ+0x108], R2 ;  /* 0x00010802000075a7 */ /* 0x0002a600080011ff */
[----:B--2---:R-:W-:Y:S05]  /*5e20*/  @!P0 NANOSLEEP.SYNCS 0x989680 ;  /* 0x009896800000895d */ /* 0x004fea0003900000 */
[----:B------:R-:W2:Y:S02]  /*5e30*/  @!P0 SYNCS.PHASECHK.TRANS64 P0, [R0+URZ+0x108], R2 ;  /* 0x00010802000085a7 */ /* 0x000ea400080010ff */
[----:B--2---:R-:W-:Y:S05]  /*5e40*/  @P0 EXIT ;  /* 0x000000000000094d */ /* 0x004fea0003800000 */
[----:B------:R-:W-:Y:S05]  /*5e50*/  BRA `(.L_x_103) ;  /* 0xfffffffc00e87947 */ /* 0x000fea000383ffff */
.L_x_88:
[----:B------:R-:W-:-:S06]  /*5e60*/  UISETP.GE.AND UP0, UPT, UR18, 0x4, UPT ;  /* 0x000000041200788c */ /* 0x000fcc000bf06270 */
[----:B------:R-:W-:-:S13]  /*5e70*/  PLOP3.LUT P0, PT, PT, PT, UP0, 0x80, 0x8 ;  /* 0x000000000008781c */ /* 0x000fda0003f0f008 */
[----:B-1----:R-:W-:Y:S05]  /*5e80*/  @!P0 EXIT ;  /* 0x000000000000894d */ /* 0x002fea0003800000 */
[----:B------:R-:W1:Y:S08]  /*5e90*/  S2UR UR4, SR_CgaCtaId ;  /* 0x00000000000479c3 */ /* 0x000e700000008800 */
[----:B------:R-:W-:Y:S01]  /*5ea0*/  BAR.SYNC.DEFER_BLOCKING 0x6, 0xa0 ;  /* 0x0182800000007b1d */ /* 0x000fe20000010000 */
[C---:B------:R-:W-:Y:S01]  /*5eb0*/  IMAD.SHL.U32 R44, R55.reuse, 0x10, RZ ;  /* 0x00000010372c7824 */ /* 0x040fe200078e00ff */
[----:B------:R-:W-:Y:S01]  /*5ec0*/  SHF.L.U32 R23, R55, 0x10, RZ ;  /* 0x0000001037177819 */ /* 0x000fe200000006ff */
[----:B------:R-:W-:-:S02]  /*5ed0*/  IMAD.SHL.U32 R0, R46, 0x200, RZ ;  /* 0x000002002e007824 */ /* 0x000fc400078e00ff */
[----:B------:R-:W-:Y:S02]  /*5ee0*/  HFMA2 R51, -RZ, RZ, 0, 0 ;  /* 0x00000000ff337431 */ /* 0x000fe400000001ff */
[----:B------:R-:W-:Y:S01]  /*5ef0*/  IMAD.SHL.U32 R4, R55, 0x2, RZ ;  /* 0x0000000237047824 */ /* 0x000fe200078e00ff */
[----:B------:R-:W-:Y:S01]  /*5f00*/  UMOV UR44, 0x400 ;  /* 0x00000400002c7882 */ /* 0x000fe20000000000 */
[----:B------:R-:W2:Y:S01]  /*5f10*/  LDC.64 R42, c[0x0][0x8b0] ;  /* 0x00022c00ff2a7b82 */ /* 0x000ea20000000a00 */
[C---:B------:R-:W-:Y:S01]  /*5f20*/  LOP3.LUT R54, R44.reuse, 0x5b0, RZ, 0xc0, !PT ;  /* 0x000005b02c367812 */ /* 0x040fe200078ec0ff */
[----:B------:R-:W-:Y:S01]  /*5f30*/  IMAD.MOV.U32 R53, RZ, RZ, 0x1 ;  /* 0x00000001ff357424 */ /* 0x000fe200078e00ff */
[----:B------:R-:W-:Y:S01]  /*5f40*/  LOP3.LUT R5, R44, 0x40, RZ, 0xc0, !PT ;  /* 0x000000402c057812 */ /* 0x000fe200078ec0ff */
[----:B------:R-:W-:Y:S01]  /*5f50*/  IMAD.MOV.U32 R22, RZ, RZ, RZ ;  /* 0x000000ffff167224 */ /* 0x000fe200078e00ff */
[----:B------:R-:W-:Y:S01]  /*5f60*/  LOP3.LUT R54, R54, 0x200, R0, 0xf8, !PT ;  /* 0x0000020036367812 */ /* 0x000fe200078ef800 */
[----:B------:R-:W-:Y:S01]  /*5f70*/  IMAD.SHL.U32 R0, R46, 0x200000, RZ ;  /* 0x002000002e007824 */ /* 0x000fe200078e00ff */
[----:B------:R-:W-:Y:S01]  /*5f80*/  LOP3.LUT R4, R5, 0x8, R4, 0xf8, !PT ;  /* 0x0000000805047812 */ /* 0x000fe200078ef804 */
[----:B------:R-:W3:Y:S01]  /*5f90*/  LDC.64 R40, c[0x0][0x8a8] ;  /* 0x00022a00ff287b82 */ /* 0x000ee20000000a00 */
[----:B------:R-:W-:Y:S01]  /*5fa0*/  LOP3.LUT P0, RZ, R44, 0x40, RZ, 0xc0, !PT ;  /* 0x000000402cff7812 */ /* 0x000fe2000780c0ff */
[----:B------:R-:W-:Y:S01]  /*5fb0*/  IMAD.MOV.U32 R52, RZ, RZ, RZ ;  /* 0x000000ffff347224 */ /* 0x000fe200078e00ff */
[----:B------:R-:W-:Y:S01]  /*5fc0*/  LOP3.LUT R0, R0, 0x200000, RZ, 0xc0, !PT ;  /* 0x0020000000007812 */ /* 0x000fe200078ec0ff */
[----:B------:R-:W4:Y:S01]  /*5fd0*/  LDCU UR57, c[0x0][0x370] ;  /* 0x00006e00ff3977ac */ /* 0x000f220008000800 */
[----:B------:R-:W-:-:S02]  /*5fe0*/  LOP3.LUT R54, R54, R4, RZ, 0xfc, !PT ;  /* 0x0000000436367212 */ /* 0x000fc400078efcff */
[----:B------:R-:W-:Y:S01]  /*5ff0*/  LOP3.LUT R23, R0, 0x400000, R23, 0xf8, !PT ;  /* 0x0040000000177812 */ /* 0x000fe200078ef817 */
[----:B-1----:R-:W-:Y:S01]  /*6000*/  ULEA UR44, UR4, UR44, 0x18 ;  /* 0x0000002c042c7291 */ /* 0x002fe2000f8ec0ff */
[----:B------:R-:W-:Y:S01]  /*6010*/  P2R R0, PR, RZ, 0x1 ;  /* 0x00000001ff007803 */ /* 0x000fe20000000000 */
[----:B------:R-:W1:Y:S01]  /*6020*/  LDCU.128 UR4, c[0x0][0xa80] ;  /* 0x00015000ff0477ac */ /* 0x000e620008000c00 */
[----:B------:R-:W-:Y:S01]  /*6030*/  LOP3.LUT R55, R55, 0x60, RZ, 0xc0, !PT ;  /* 0x0000006037377812 */ /* 0x000fe200078ec0ff */
[----:B------:R-:W2:Y:S05]  /*6040*/  LDCU.64 UR62, c[0x0][0x348] ;  /* 0x00006900ff3e77ac */ /* 0x000eaa0008000a00 */
[----:B------:R-:W4:Y:S01]  /*6050*/  LDS R2, [UR44+0x170] ;  /* 0x0001702cff027984 */ /* 0x000f220008000800 */
[----:B------:R-:W2:Y:S01]  /*6060*/  LDCU UR42, c[0x0][0xb0c] ;  /* 0x00016180ff2a77ac */ /* 0x000ea20008000800 */
[----:B------:R-:W2:Y:S01]  /*6070*/  LDCU UR38, c[0x0][0xb30] ;  /* 0x00016600ff2677ac */ /* 0x000ea20008000800 */
[----:B------:R-:W2:Y:S01]  /*6080*/  LDCU.64 UR50, c[0x0][0x888] ;  /* 0x00011100ff3277ac */ /* 0x000ea20008000a00 */
[----:B-1----:R-:W-:Y:S01]  /*6090*/  IMAD.U32 R59, RZ, RZ, UR4 ;  /* 0x00000004ff3b7e24 */ /* 0x002fe2000f8e00ff */
[----:B------:R-:W-:Y:S01]  /*60a0*/  MOV R56, UR7 ;  /* 0x0000000700387c02 */ /* 0x000fe20008000f00 */
[----:B------:R-:W-:Y:S01]  /*60b0*/  UIADD3 UR4, UPT, UPT, UR44, 0x200, URZ ;  /* 0x000002002c047890 */ /* 0x000fe2000fffe0ff */
[----:B------:R-:W-:Y:S01]  /*60c0*/  IMAD.U32 R58, RZ, RZ, UR5 ;  /* 0x00000005ff3a7e24 */ /* 0x000fe2000f8e00ff */
[----:B------:R-:W1:Y:S01]  /*60d0*/  LDCU.64 UR40, c[0x0][0xb28] ;  /* 0x00016500ff2877ac */ /* 0x000e620008000a00 */
[----:B------:R-:W-:-:S03]  /*60e0*/  IMAD.U32 R57, RZ, RZ, UR6 ;  /* 0x00000006ff397e24 */ /* 0x000fc6000f8e00ff */
[----:B------:R-:W-:Y:S01]  /*60f0*/  IMAD.U32 R50, RZ, RZ, UR4 ;  /* 0x00000004ff327e24 */ /* 0x000fe2000f8e00ff */
[----:B------:R-:W1:Y:S01]  /*6100*/  LDCU.64 UR60, c[0x0][0x890] ;  /* 0x00011200ff3c77ac */ /* 0x000e620008000a00 */
[----:B------:R-:W1:Y:S01]  /*6110*/  LDCU.128 UR52, c[0x0][0xb10] ;  /* 0x00016200ff3477ac */ /* 0x000e620008000c00 */
[----:B------:R-:W1:Y:S01]  /*6120*/  LDCU UR56, c[0x0][0x374] ;  /* 0x00006e80ff3877ac */ /* 0x000e620008000800 */
[----:B------:R-:W-:Y:S01]  /*6130*/  UMOV UR49, URZ ;  /* 0x000000ff00317c82 */ /* 0x000fe20008000000 */
[----:B------:R-:W-:Y:S01]  /*6140*/  UMOV UR47, URZ ;  /* 0x000000ff002f7c82 */ /* 0x000fe20008000000 */
[C---:B----4-:R-:W-:Y:S01]  /*6150*/  VIADD R3, R2.reuse, 0x40 ;  /* 0x0000004002037836 */ /* 0x050fe20000000000 */
[----:B------:R-:W-:-:S04]  /*6160*/  LOP3.LUT R2, R2, 0xffff, RZ, 0xc0, !PT ;  /* 0x0000ffff02027812 */ /* 0x000fc800078ec0ff */
[----:B------:R-:W-:-:S05]  /*6170*/  LOP3.LUT R3, R3, 0xffff, RZ, 0xc0, !PT ;  /* 0x0000ffff03037812 */ /* 0x000fca00078ec0ff */
[----:B-123--:R4:W-:Y:S02]  /*6180*/  STL.64 [R1], R2 ;  /* 0x0000000201007387 */ /* 0x00e9e40000100a00 */
.L_x_147:
[----:B----4-:R-:W-:Y:S04]  /*6190*/  SHF.L.U32 R2, R51, 0x1f, RZ ;  /* 0x0000001f33027819 */ /* 0x010fe800000006ff */
[----:B-1----:R-:W1:Y:S02]  /*61a0*/  SYNCS.PHASECHK.TRANS64.TRYWAIT P0, [UR44+0x120], R2 ;  /* 0x00012002ff0075a7 */ /* 0x002e64000800112c */
[----:B-1----:R-:W-:Y:S05]  /*61b0*/  @!P0 BRA `(.L_x_104) ;  /* 0x0000004000848947 */ /* 0x002fea0003800000 */
.L_x_213:
[----:B-1----:R-:W-:Y:S01]  /*61c0*/  LEA R2, R22, UR43, 0x2 ;  /* 0x0000002b16027c11 */ /* 0x002fe2000f8e10ff */
[----:B------:R-:W1:Y:S01]  /*61d0*/  LDS.128 R4, [UR44+0x160] ;  /* 0x0001602cff047984 */ /* 0x000e620008000c00 */
[----:B------:R-:W-:Y:S02]  /*61e0*/  UIADD3 UR4, UPT, UPT, UR44, 0x128, URZ ;  /* 0x000001282c047890 */ /* 0x000fe4000fffe0ff */
[----:B------:R-:W-:Y:S01]  /*61f0*/  UISETP.GE.AND UP0, UPT, UR39, 0x1, UPT ;  /* 0x000000012700788c */ /* 0x000fe2000bf06270 */
[----:B------:R-:W-:Y:S01]  /*6200*/  @!PT LDS RZ, [RZ] ;  /* 0x00000000fffff984 */ /* 0x000fe20000000800 */
[----:B------:R-:W-:Y:S01]  /*6210*/  @!PT LDS RZ, [RZ] ;  /* 0x00000000fffff984 */ /* 0x000fe20000000800 */
[----:B------:R-:W-:Y:S01]  /*6220*/  @!PT LDS RZ, [RZ] ;  /* 0x00000000fffff984 */ /* 0x000fe20000000800 */
[----:B------:R-:W-:Y:S01]  /*6230*/  @!PT LDS RZ, [RZ] ;  /* 0x00000000fffff984 */ /* 0x000fe20000000800 */
[----:B------:R2:W-:Y:S06]  /*6240*/  MEMBAR.ALL.CTA ;  /* 0x0000000000007992 */ /* 0x0005ec0000008000 */
[----:B--2---:R-:W2:Y:S01]  /*6250*/  FENCE.VIEW.ASYNC.S ;  /* 0x00000000000073c6 */ /* 0x004ea20000000000 */
[----:B------:R-:W-:Y:S09]  /*6260*/  UPRMT UR4, URZ, 0x654, UR4 ;  /* 0x00000654ff047896 */ /* 0x000ff20008000004 */
[----:B--2---:R-:W-:Y:S01]  /*6270*/  SYNCS.ARRIVE.TRANS64.RED.A1T0 RZ, [UR4], RZ ;  /* 0x000000ffffff79a7 */ /* 0x004fe20008100404 */
[----:B------:R-:W5:Y:S01]  /*6280*/  LDL R2, [R2] ;  /* 0x0000000002027983 */ /* 0x000f620000100800 */
[----:B-1----:R-:W-:Y:S11]  /*6290*/  LOP3.LUT P0, RZ, R6, 0x1, RZ, 0xc0, !PT ;  /* 0x0000000106ff7812 */ /* 0x002ff6000780c0ff */
[----:B------:R-:W-:Y:S02]  /*62a0*/  @!UPT UIADD3 URZ, UPT, UPT, URZ, URZ, URZ ;  /* 0x000000fffffff290 */ /* 0x000fe4000fffe0ff */
[----:B------:R-:W-:Y:S01]  /*62b0*/  VOTEU.ANY UP1, P0 ;  /* 0x0000000000ff7886 */ /* 0x000fe20000020100 */
[----:B------:R-:W-:Y:S01]  /*62c0*/  PLOP3.LUT P0, PT, PT, PT, UP1, 0x80, 0x8 ;  /* 0x000000000008781c */ /* 0x000fe20003f0f018 */
[----:B------:R-:W-:Y:S11]  /*62d0*/  UP2UR UR58, UPR, URZ, 0x2 ;  /* 0x00000002ff3a7883 */ /* 0x000ff60008000000 */
[----:B------:R-:W-:Y:S01]  /*62e0*/  @!UPT UIADD3 URZ, UPT, UPT, URZ, URZ, URZ ;  /* 0x000000fffffff290 */ /* 0x000fe2000fffe0ff */
[----:B------:R-:W-:Y:S02]  /*62f0*/  @P0 MOV R3, R4 ;  /* 0x0000000400030202 */ /* 0x000fe40000000f00 */
[----:B------:R-:W-:Y:S02]  /*6300*/  @P0 LOP3.LUT R0, R5, 0xffff, RZ, 0xc0, !PT ;  /* 0x0000ffff05000812 */ /* 0x000fe400078ec0ff */
[----:B------:R-:W-:Y:S02]  /*6310*/  @P0 R2UR UR5, R3 ;  /* 0x00000000030502ca */ /* 0x000fe400000e0000 */
[----:B------:R-:W-:Y:S11]  /*6320*/  @P0 R2UR UR4, R0 ;  /* 0x00000000000402ca */ /* 0x000ff600000e0000 */
[----:B------:R-:W-:Y:S02]  /*6330*/  @UP1 UMOV UR37, UR5 ;  /* 0x0000000500251c82 */ /* 0x000fe40008000000 */
[----:B------:R-:W-:Y:S01]  /*6340*/  @UP1 UMOV UR36, UR4 ;  /* 0x0000000400241c82 */ /* 0x000fe20008000000 */
[----:B------:R-:W-:Y:S05]  /*6350*/  BRA.U !UP0, `(.L_x_105) ;  /* 0x0000000108cc7547 */ /* 0x000fea000b800000 */
[----:B------:R-:W1:Y:S01]  /*6360*/  LDCU UR9, c[0x0][0xb20] ;  /* 0x00016400ff0977ac */ /* 0x000e620008000800 */
[----:B------:R-:W-:Y:S02]  /*6370*/  UIMAD.WIDE.U32 UR4, UR56, UR55, URZ ;  /* 0x00000037380472a5 */ /* 0x000fe4000f8e00ff */
[----:B------:R-:W-:Y:S02]  /*6380*/  UIMAD.WIDE.U32 UR6, UR57, UR52, URZ ;  /* 0x00000034390672a5 */ /* 0x000fe4000f8e00ff */
[----:B------:R-:W-:Y:S02]  /*6390*/  UIMAD.WIDE.U32 UR10, UR36, UR55, URZ ;  /* 0x00000037240a72a5 */ /* 0x000fe4000f8e00ff */
[----:B------:R-:W-:Y:S02]  /*63a0*/  UISETP.NE.AND UP0, UPT, UR54, 0x1, UPT ;  /* 0x000000013600788c */ /* 0x000fe4000bf05270 */
[----:B------:R-:W-:Y:S02]  /*63b0*/  UISETP.NE.AND UP1, UPT, UR42, 0x1, UPT ;  /* 0x000000012a00788c */ /* 0x000fe4000bf25270 */
[----:B------:R-:W-:Y:S02]  /*63c0*/  UISETP.NE.AND UP2, UPT, UR39, 0x1, UPT ;  /* 0x000000012700788c */ /* 0x000fe4000bf45270 */
[----:B------:R-:W-:Y:S01]  /*63d0*/  UIMAD.WIDE.U32 UR12, UR37, UR52, URZ ;  /* 0x00000034250c72a5 */ /* 0x000fe2000f8e00ff */
[----:B------:R-:W-:Y:S01]  /*63e0*/  UMOV UR4, UR5 ;  /* 0x0000000500047c82 */ /* 0x000fe20008000000 */
[----:B------:R-:W-:Y:S01]  /*63f0*/  UMOV UR6, UR11 ;  /* 0x0000000b00067c82 */ /* 0x000fe20008000000 */
[----:B-1----:R-:W-:Y:S03]  /*6400*/  USHF.R.U32.HI UR8, URZ, UR9, UR4 ;  /* 0x00000009ff087299 */ /* 0x002fe60008011604 */
[----:B------:R-:W-:Y:S02]  /*6410*/  UMOV UR4, UR7 ;  /* 0x0000000700047c82 */ /* 0x000fe40008000000 */
[----:B------:R-:W-:Y:S02]  /*6420*/  USHF.R.U32.HI UR5, URZ, UR53, UR4 ;  /* 0x00000035ff057299 */ /* 0x000fe40008011604 */
[----:B------:R-:W-:Y:S02]  /*6430*/  USEL UR4, UR56, UR8, !UP0 ;  /* 0x0000000838047287 */ /* 0x000fe4000c000000 */
[----:B------:R-:W-:Y:S02]  /*6440*/  USHF.R.U32.HI UR8, URZ, UR9, UR6 ;  /* 0x00000009ff087299 */ /* 0x000fe40008011606 */
[----:B------:R-:W-:Y:S02]  /*6450*/  UIMAD.WIDE.U32 UR6, UR4, UR40, URZ ;  /* 0x00000028040672a5 */ /* 0x000fe4000f8e00ff */
[----:B------:R-:W-:Y:S02]  /*6460*/  USEL UR9, UR57, UR5, !UP1 ;  /* 0x0000000539097287 */ /* 0x000fe4000c800000 */
[----:B------:R-:W-:Y:S02]  /*6470*/  USEL UR8, UR36, UR8, !UP0 ;  /* 0x0000000824087287 */ /* 0x000fe4000c000000 */
[----:B------:R-:W-:Y:S01]  /*6480*/  UIMAD.WIDE.U32 UR10, UR9, UR40, URZ ;  /* 0x00000028090a72a5 */ /* 0x000fe2000f8e00ff */
[----:B------:R-:W-:Y:S01]  /*6490*/  UMOV UR6, UR7 ;  /* 0x0000000700067c82 */ /* 0x000fe20008000000 */
[----:B------:R-:W-:Y:S01]  /*64a0*/  UMOV UR5, UR13 ;  /* 0x0000000d00057c82 */ /* 0x000fe20008000000 */
[----:B------:R-:W-:Y:S02]  /*64b0*/  @UP2 USHF.R.U32.HI UR4, URZ, UR41, UR6 ;  /* 0x00000029ff042299 */ /* 0x000fe40008011606 */
[----:B------:R-:W-:Y:S02]  /*64c0*/  USHF.R.U32.HI UR5, URZ, UR53, UR5 ;  /* 0x00000035ff057299 */ /* 0x000fe40008011605 */
[----:B------:R-:W-:Y:S02]  /*64d0*/  UIMAD UR4, UR39, UR4, URZ ;  /* 0x00000004270472a4 */ /* 0x000fe4000f8e02ff */
[----:B------:R-:W-:Y:S02]  /*64e0*/  USEL UR5, UR37, UR5, !UP1 ;  /* 0x0000000525057287 */ /* 0x000fe4000c800000 */
[----:B------:R-:W-:Y:S01]  /*64f0*/  UISETP.GE.AND UP0, UPT, UR8, UR4, UPT ;  /* 0x000000040800728c */ /* 0x000fe2000bf06270 */
[----:B------:R-:W-:Y:S01]  /*6500*/  UMOV UR6, UR11 ;  /* 0x0000000b00067c82 */ /* 0x000fe20008000000 */
[----:B------:R-:W-:Y:S02]  /*6510*/  UIMAD.WIDE.U32 UR10, UR8, UR40, URZ ;  /* 0x00000028080a72a5 */ /* 0x000fe4000f8e00ff */
[----:B------:R-:W-:Y:S04]  /*6520*/  @UP2 USHF.R.U32.HI UR9, URZ, UR41, UR6 ;  /* 0x00000029ff092299 */ /* 0x000fe80008011606 */
[----:B------:R-:W-:Y:S01]  /*6530*/  UIMAD UR6, UR39, UR9, URZ ;  /* 0x00000009270672a4 */ /* 0x000fe2000f8e02ff */
[----:B------:R-:W-:Y:S03]  /*6540*/  UMOV UR4, UR11 ;  /* 0x0000000b00047c82 */ /* 0x000fe60008000000 */
[----:B------:R-:W-:Y:S02]  /*6550*/  UISETP.GE.OR UP0, UPT, UR5, UR6, UP0 ;  /* 0x000000060500728c */ /* 0x000fe40008706670 */
[----:B------:R-:W-:Y:S02]  /*6560*/  USHF.R.U32.HI UR4, URZ, UR41, UR4 ;  /* 0x00000029ff047299 */ /* 0x000fe40008011604 */
[----:B------:R-:W-:Y:S02]  /*6570*/  UIMAD.WIDE.U32 UR6, UR5, UR40, URZ ;  /* 0x00000028050672a5 */ /* 0x000fe4000f8e00ff */
[----:B------:R-:W-:Y:S02]  /*6580*/  USEL UR11, UR8, UR4, !UP2 ;  /* 0x00000004080b7287 */ /* 0x000fe4000d000000 */
[----:B------:R-:W-:Y:S02]  /*6590*/  UIADD3 UR6, UPT, UPT, -UR5, URZ, URZ ;  /* 0x000000ff05067290 */ /* 0x000fe4000fffe1ff */
[----:B------:R-:W-:Y:S02]  /*65a0*/  UIADD3 UR10, UPT, UPT, -UR11, URZ, URZ ;  /* 0x000000ff0b0a7290 */ /* 0x000fe4000fffe1ff */
[----:B------:R-:W-:Y:S02]  /*65b0*/  UIMAD UR6, UR42, UR6, UR37 ;  /* 0x000000062a0672a4 */ /* 0x000fe4000f8e0225 */
[----:B------:R-:W-:Y:S01]  /*65c0*/  UIMAD UR10, UR39, UR10, UR8 ;  /* 0x0000000a270a72a4 */ /* 0x000fe2000f8e0208 */
[----:B------:R-:W-:Y:S01]  /*65d0*/  @!UP0 UMOV UR4, UR7 ;  /* 0x0000000700048c82 */ /* 0x000fe20008000000 */
[----:B------:R-:W-:Y:S02]  /*65e0*/  UIADD3 UR7, UPT, UPT, -UR8, URZ, URZ ;  /* 0x000000ff08077290 */ /* 0x000fe4000fffe1ff */
[----:B------:R-:W-:Y:S04]  /*65f0*/  @!UP0 USHF.R.U32.HI UR4, URZ, UR41, UR4 ;  /* 0x00000029ff048299 */ /* 0x000fe80008011604 */
[----:B------:R-:W-:Y:S04]  /*6600*/  @!UP0 USEL UR4, UR5, UR4, !UP2 ;  /* 0x0000000405048287 */ /* 0x000fe8000d000000 */
[----:B------:R-:W-:Y:S02]  /*6610*/  @!UP0 UIMAD UR9, UR9, UR10, UR4 ;  /* 0x0000000a090982a4 */ /* 0x000fe4000f8e0204 */
[----:B------:R-:W-:Y:S02]  /*6620*/  @!UP0 UIADD3 UR10, UPT, UPT, UR11, -UR4, URZ ;  /* 0x800000040b0a8290 */ /* 0x000fe4000fffe0ff */
[----:B------:R-:W-:Y:S02]  /*6630*/  UIMAD UR4, UR54, UR7, UR36 ;  /* 0x00000007360472a4 */ /* 0x000fe4000f8e0224 */
[----:B------:R-:W-:Y:S03]  /*6640*/  @!UP0 UIMAD UR8, UR10, UR39, UR5 ;  /* 0x000000270a0882a4 */ /* 0x000fe6000f8e0205 */
[----:B------:R-:W-:Y:S02]  /*6650*/  @!UP0 UMOV UR5, UR9 ;  /* 0x0000000900058c82 */ /* 0x000fe40008000000 */
[----:B------:R-:W-:Y:S02]  /*6660*/  UIMAD UR37, UR5, UR42, UR6 ;  /* 0x0000002a052572a4 */ /* 0x000fe4000f8e0206 */
[----:B------:R-:W-:Y:S11]  /*6670*/  UIMAD UR36, UR8, UR54, UR4 ;  /* 0x00000036082472a4 */ /* 0x000ff6000f8e0204 */
[----:B------:R-:W-:Y:S01]  /*6680*/  @!UPT UIADD3 URZ, UPT, UPT, URZ, URZ, URZ ;  /* 0x000000fffffff290 */ /* 0x000fe2000fffe0ff */
.L_x_105:
[----:B------:R-:W-:Y:S01]  /*6690*/  UISETP.NE.AND UP0, UPT, UR38, 0x1, UPT ;  /* 0x000000012600788c */ /* 0x000fe2000bf05270 */
[----:B------:R-:W-:Y:S01]  /*66a0*/  @P0 SHF.R.U32.HI R4, RZ, 0x10, R5 ;  /* 0x00000010ff040819 */ /* 0x000fe20000011605 */
[----:B------:R-:W-:Y:S01]  /*66b0*/  USHF.L.U32 UR46, UR20, 0x7, URZ ;  /* 0x00000007142e7899 */ /* 0x000fe200080006ff */
[----:B------:R-:W-:Y:S02]  /*66c0*/  BSSY.RECONVERGENT B6, `(.L_x_106) ;  /* 0x0000034000067945 */ /* 0x000fe40003800200 */
[----:B------:R-:W-:Y:S02]  /*66d0*/  @P0 R2UR UR59, R4 ;  /* 0x00000000043b02ca */ /* 0x000fe400000e0000 */
[----:B------:R-:W-:Y:S04]  /*66e0*/  LOP3.LUT P0, RZ, R50, 0x90, RZ, 0xc0, !PT ;  /* 0x0000009032ff7812 */ /* 0x000fe8000780c0ff */
[----:B------:R-:W1:Y:S01]  /*66f0*/  @!UP0 LDCU.128 UR12, c[0x0][0xb10] ;  /* 0x00016200ff0c87ac */ /* 0x000e620008000c00 */
[----:B------:R-:W2:Y:S01]  /*6700*/  @!UP0 LDCU UR5, c[0x0][0xb0c] ;  /* 0x00016180ff0587ac */ /* 0x000ea20008000800 */
[----:B------:R-:W3:Y:S01]  /*6710*/  @!UP0 LDCU UR10, c[0x0][0xb20] ;  /* 0x00016400ff0a87ac */ /* 0x000ee20008000800 */
[----:B-1----:R-:W-:Y:S02]  /*6720*/  UIMAD.WIDE.U32 UR8, UR37, UR12, URZ ;  /* 0x0000000c250872a5 */ /* 0x002fe4000f8e00ff */
[----:B------:R-:W-:Y:S02]  /*6730*/  UIMAD.WIDE.U32 UR6, UR36, UR15, URZ ;  /* 0x0000000f240672a5 */ /* 0x000fe4000f8e00ff */
[----:B------:R-:W-:Y:S03]  /*6740*/  @!UP0 UISETP.NE.AND UP1, UPT, UR14, 0x1, UPT ;  /* 0x000000010e00888c */ /* 0x000fe6000bf25270 */
[----:B------:R-:W-:Y:S01]  /*6750*/  @!UP0 UMOV UR4, UR9 ;  /* 0x0000000900048c82 */ /* 0x000fe20008000000 */
[----:B--2---:R-:W-:Y:S02]  /*6760*/  @!UP0 UISETP.NE.AND UP2, UPT, UR5, 0x1, UPT ;  /* 0x000000010500888c */ /* 0x004fe4000bf45270 */
[----:B------:R-:W-:Y:S01]  /*6770*/  @!UP0 USHF.R.U32.HI UR4, URZ, UR13, UR4 ;  /* 0x0000000dff048299 */ /* 0x000fe20008011604 */
[----:B------:R-:W-:Y:S02]  /*6780*/  @!UP0 UMOV UR6, UR7 ;  /* 0x0000000700068c82 */ /* 0x000fe40008000000 */
[----:B---3--:R-:W-:Y:S02]  /*6790*/  @!UP0 USHF.R.U32.HI UR6, URZ, UR10, UR6 ;  /* 0x0000000aff068299 */ /* 0x008fe40008011606 */
[----:B------:R-:W-:Y:S02]  /*67a0*/  @!UP0 USEL UR7, UR37, UR4, !UP2 ;  /* 0x0000000425078287 */ /* 0x000fe4000d000000 */
[----:B------:R-:W-:Y:S04]  /*67b0*/  @!UP0 USEL UR6, UR36, UR6, !UP1 ;  /* 0x0000000624068287 */ /* 0x000fe8000c800000 */
[----:B------:R-:W-:Y:S02]  /*67c0*/  @!UP0 UIADD3 UR4, UPT, UPT, -UR7, UR6, URZ ;  /* 0x0000000607048290 */ /* 0x000fe4000fffe1ff */
[----:B------:R-:W-:Y:S02]  /*67d0*/  @!UP0 UIADD3 UR6, UPT, UPT, UR7, -UR6, URZ ;  /* 0x8000000607068290 */ /* 0x000fe4000fffe0ff */
[----:B------:R-:W-:Y:S02]  /*67e0*/  @!UP0 UIMAD UR37, UR4, UR5, UR37 ;  /* 0x00000005042582a4 */ /* 0x000fe4000f8e0225 */
[----:B------:R-:W-:Y:S01]  /*67f0*/  @!UP0 UIMAD UR36, UR6, UR14, UR36 ;  /* 0x0000000e062482a4 */ /* 0x000fe2000f8e0224 */
[----:B------:R-:W-:Y:S11]  /*6800*/  @!P0 BRA `(.L_x_107) ;  /* 0x00000000007c8947 */ /* 0x000ff60003800000 */
[----:B------:R-:W1:Y:S01]  /*6810*/  LDCU.64 UR8, c[0x4][0x80] ;  /* 0x01001000ff0877ac */ /* 0x000e620008000a00 */
[----:B------:R-:W-:Y:S01]  /*6820*/  MOV R16, 0x0 ;  /* 0x0000000000107802 */ /* 0x000fe20000000f00 */
[----:B------:R-:W-:Y:S02]  /*6830*/  HFMA2 R12, -RZ, RZ, 0, 5.9604644775390625e-08 ;  /* 0x00000001ff0c7431 */ /* 0x000fe400000001ff */
[----:B------:R-:W-:Y:S01]  /*6840*/  IMAD.MOV.U32 R8, RZ, RZ, 0x70 ;  /* 0x00000070ff087424 */ /* 0x000fe200078e00ff */
[----:B------:R2:W3:Y:S01]  /*6850*/  LDC.64 R14, c[0x4][R16] ;  /* 0x01000000100e7b82 */ /* 0x0004e20000000a00 */
[----:B------:R-:W4:Y:S01]  /*6860*/  LDCU.64 UR6, c[0x4][0x88] ;  /* 0x01001100ff0677ac */ /* 0x000f220008000a00 */
[----:B------:R-:W-:Y:S01]  /*6870*/  IMAD.MOV.U32 R13, RZ, RZ, RZ ;  /* 0x000000ffff0d7224 */ /* 0x000fe200078e00ff */
[----:B------:R-:W2:Y:S01]  /*6880*/  LDCU.64 UR4, c[0x4][0x8] ;  /* 0x01000100ff0477ac */ /* 0x000ea20008000a00 */
[----:B-1----:R-:W-:Y:S01]  /*6890*/  MOV R5, UR9 ;  /* 0x0000000900057c02 */ /* 0x002fe20008000f00 */
[----:B------:R-:W-:Y:S01]  /*68a0*/  IMAD.U32 R4, RZ, RZ, UR8 ;  /* 0x00000008ff047e24 */ /* 0x000fe2000f8e00ff */
[----:B----4-:R-:W-:Y:S01]  /*68b0*/  MOV R7, UR7 ;  /* 0x0000000700077c02 */ /* 0x010fe20008000f00 */
[----:B------:R-:W-:Y:S01]  /*68c0*/  IMAD.U32 R6, RZ, RZ, UR6 ;  /* 0x00000006ff067e24 */ /* 0x000fe2000f8e00ff */
[----:B--2---:R-:W-:Y:S01]  /*68d0*/  MOV R11, UR5 ;  /* 0x00000005000b7c02 */ /* 0x004fe20008000f00 */
[----:B------:R-:W-:Y:S02]  /*68e0*/  IMAD.U32 R10, RZ, RZ, UR4 ;  /* 0x00000004ff0a7e24 */ /* 0x000fe4000f8e00ff */
[----:B------:R-:W-:Y:S07]  /*68f0*/  LEPC R20, `(.L_x_108) ;  /* 0x000000001014794e */ /* 0x000fee0000000000 */
[----:B---3-5:R-:W-:Y:S05]  /*6900*/  CALL.ABS.NOINC R14 ;  /* 0x000000000e007343 */ /* 0x028fea0003c00000 */
.L_x_108:
[----:B------:R-:W1:Y:S01]  /*6910*/  LDCU.64 UR8, c[0x4][0x80] ;  /* 0x01001000ff0877ac */ /* 0x000e620008000a00 */
[----:B------:R-:W2:Y:S01]  /*6920*/  LDC.64 R16, c[0x4][R16] ;  /* 0x0100000010107b82 */ /* 0x000ea20000000a00 */
[----:B------:R-:W-:Y:S02]  /*6930*/  HFMA2 R12, -RZ, RZ, 0, 5.9604644775390625e-08 ;  /* 0x00000001ff0c7431 */ /* 0x000fe400000001ff */
[----:B------:R-:W-:Y:S02]  /*6940*/  IMAD.MOV.U32 R8, RZ, RZ, 0x70 ;  /* 0x00000070ff087424 */ /* 0x000fe400078e00ff */
[----:B------:R-:W-:Y:S01]  /*6950*/  IMAD.MOV.U32 R13, RZ, RZ, RZ ;  /* 0x000000ffff0d7224 */ /* 0x000fe200078e00ff */
[----:B------:R-:W3:Y:S01]  /*6960*/  LDCU.64 UR6, c[0x4][0x88] ;  /* 0x01001100ff0677ac */ /* 0x000ee20008000a00 */
[----:B------:R-:W4:Y:S01]  /*6970*/  LDCU.64 UR4, c[0x4][0x8] ;  /* 0x01000100ff0477ac */ /* 0x000f220008000a00 */
[----:B-1----:R-:W-:Y:S02]  /*6980*/  MOV R4, UR8 ;  /* 0x0000000800047c02 */ /* 0x002fe40008000f00 */
[----:B------:R-:W-:Y:S02]  /*6990*/  MOV R5, UR9 ;  /* 0x0000000900057c02 */ /* 0x000fe40008000f00 */
[----:B---3--:R-:W-:Y:S01]  /*69a0*/  MOV R7, UR7 ;  /* 0x0000000700077c02 */ /* 0x008fe20008000f00 */
[----:B------:R-:W-:Y:S01]  /*69b0*/  IMAD.U32 R6, RZ, RZ, UR6 ;  /* 0x00000006ff067e24 */ /* 0x000fe2000f8e00ff */
[----:B----4-:R-:W-:Y:S01]  /*69c0*/  MOV R11, UR5 ;  /* 0x00000005000b7c02 */ /* 0x010fe20008000f00 */
[----:B------:R-:W-:Y:S02]  /*69d0*/  IMAD.U32 R10, RZ, RZ, UR4 ;  /* 0x00000004ff0a7e24 */ /* 0x000fe4000f8e00ff */
[----:B------:R-:W-:Y:S07]  /*69e0*/  LEPC R20, `(.L_x_107) ;  /* 0x000000001014794e */ /* 0x000fee0000000000 */
[----:B--2---:R-:W-:Y:S05]  /*69f0*/  CALL.ABS.NOINC R16 ;  /* 0x0000000010007343 */ /* 0x004fea0003c00000 */
.L_x_107:
[----:B------:R-:W-:Y:S05]  /*6a00*/  BSYNC.RECONVERGENT B6 ;  /* 0x0000000000067941 */ /* 0x000fea0003800200 */
.L_x_106:
[----:B------:R-:W-:Y:S01]  /*6a10*/  R2UR UR4, R49 ;  /* 0x00000000310472ca */ /* 0x000fe200000e0000 */
[----:B------:R-:W-:Y:S01]  /*6a20*/  UISETP.NE.U32.AND UP0, UPT, UR60, URZ, UPT ;  /* 0x000000ff3c00728c */ /* 0x000fe2000bf05070 */
[----:B------:R-:W-:Y:S02]  /*6a30*/  ISETP.NE.U32.AND P4, PT, R42, RZ, PT ;  /* 0x000000ff2a00720c */ /* 0x000fe40003f85070 */
[----:B------:R-:W-:Y:S01]  /*6a40*/  ISETP.NE.U32.AND P2, PT, RZ, UR50, PT ;  /* 0x00000032ff007c0c */ /* 0x000fe2000bf45070 */
[----:B------:R-:W-:Y:S01]  /*6a50*/  UISETP.NE.AND.EX UP1, UPT, UR61, URZ, UPT, UP0 ;  /* 0x000000ff3d00728c */ /* 0x000fe2000bf25300 */
[----:B------:R-:W-:Y:S01]  /*6a60*/  ISETP.NE.AND.EX P4, PT, R43, RZ, PT, P4 ;  /* 0x000000ff2b00720c */ /* 0x000fe20003f85340 */
[----:B------:R-:W-:Y:S01]  /*6a70*/  UPLOP3.LUT UP0, UPT, UPT, UPT, UPT, 0x40, 0x4 ;  /* 0x000000000004789c */ /* 0x000fe20003f0e870 */
[----:B------:R-:W-:Y:S05]  /*6a80*/  ISETP.NE.AND.EX P2, PT, RZ, UR51, PT, P2 ;  /* 0x00000033ff007c0c */ /* 0x000fea000bf45320 */
[----:B------:R-:W-:Y:S06]  /*6a90*/  UISETP.NE.AND UP2, UPT, UR4, URZ, UPT ;  /* 0x000000ff0400728c */ /* 0x000fec000bf45270 */
[----:B------:R-:W-:Y:S05]  /*6aa0*/  PLOP3.LUT P1, PT, PT, PT, UP2, 0x80, 0x8 ;  /* 0x000000000008781c */ /* 0x000fea0003f2f028 */
[----:B------:R-:W-:Y:S06]  /*6ab0*/  @UP2 UPLOP3.LUT UP0, UPT, UPT, UPT, UP1, 0x80, 0x8 ;  /* 0x000000000008289c */ /* 0x000fec0003f0f010 */
[----:B------:R-:W-:Y:S01]  /*6ac0*/  PLOP3.LUT P0, PT, PT, PT, UP0, 0x80, 0x8 ;  /* 0x000000000008781c */ /* 0x000fe20003f0f008 */
[----:B------:R-:W-:Y:S01]  /*6ad0*/  @!UPT UIADD3 URZ, UPT, UPT, URZ, URZ, URZ ;  /* 0x000000fffffff290 */ /* 0x000fe2000fffe0ff */
[----:B------:R-:W-:Y:S11]  /*6ae0*/  BRA.U !UP1, `(.L_x_109) ;  /* 0x00000001093c7547 */ /* 0x000ff6000b800000 */
[----:B------:R-:W-:Y:S01]  /*6af0*/  UISETP.NE.U32.AND UP0, UPT, UR50, URZ, UPT ;  /* 0x000000ff3200728c */ /* 0x000fe2000bf05070 */
[----:B------:R-:W-:Y:S01]  /*6b00*/  HFMA2 R0, -RZ, RZ, 0, 5.9604644775390625e-08 ;  /* 0x00000001ff007431 */ /* 0x000fe200000001ff */
[----:B------:R-:W1:Y:S01]  /*6b10*/  LDCU.64 UR8, c[0x0][0x358] ;  /* 0x00006b00ff0877ac */ /* 0x000e620008000a00 */
[----:B------:R-:W-:Y:S01]  /*6b20*/  IMAD.MOV.U32 R45, RZ, RZ, 0x1 ;  /* 0x00000001ff2d7424 */ /* 0x000fe200078e00ff */
[----:B------:R-:W-:Y:S06]  /*6b30*/  UISETP.NE.AND.EX UP0, UPT, UR51, URZ, UPT, UP0 ;  /* 0x000000ff3300728c */ /* 0x000fec000bf05300 */
[----:B------:R-:W-:Y:S05]  /*6b40*/  PLOP3.LUT P3, PT, PT, PT, UP0, 0x80, 0x8 ;  /* 0x000000000008781c */ /* 0x000fea0003f6f008 */
[----:B------:R-:W2:Y:S01]  /*6b50*/  @UP0 LDCU.64 UR4, c[0x0][0x888] ;  /* 0x00011100ff0407ac */ /* 0x000ea20008000a00 */
[----:B------:R-:W-:Y:S07]  /*6b60*/  @UP0 UIMAD UR6, UR48, UR60, URZ ;  /* 0x0000003c300602a4 */ /* 0x000fee000f8e02ff */
[----:B------:R-:W-:Y:S01]  /*6b70*/  @!P3 PRMT R45, R0, 0x7610, R45 ;  /* 0x00007610002db816 */ /* 0x000fe2000000002d */
[----:B--2---:R-:W-:Y:S06]  /*6b80*/  @UP0 UIMAD.WIDE UR4, UR6, 0x4, UR4 ;  /* 0x00000004060408a5 */ /* 0x004fec000f8e0204 */
[----:B------:R-:W-:Y:S01]  /*6b90*/  IMAD.U32 R4, RZ, RZ, UR4 ;  /* 0x00000004ff047e24 */ /* 0x000fe2000f8e00ff */
[----:B------:R-:W-:Y:S04]  /*6ba0*/  MOV R5, UR5 ;  /* 0x0000000500057c02 */ /* 0x000fe80008000f00 */
[----:B------:R-:W2:Y:S01]  /*6bb0*/  @!UP0 LDCU UR4, c[0x0][0x880] ;  /* 0x00011000ff0487ac */ /* 0x000ea20008000800 */
[----:B-1---5:R1:W5:Y:S02]  /*6bc0*/  @P3 LDG.E R27, desc[UR8][R4.64] ;  /* 0x00000008041b3981 */ /* 0x022364000c1e1900 */
[----:B-12---:R-:W-:Y:S02]  /*6bd0*/  @!P3 IMAD.U32 R27, RZ, RZ, UR4 ;  /* 0x00000004ff1bbe24 */ /* 0x006fe4000f8e00ff */
.L_x_109:
[----:B------:R-:W-:Y:S05]  /*6be0*/  @!P4 BRA `(.L_x_110) ;  /* 0x000000000024c947 */ /* 0x000fea0003800000 */
[----:B------:R-:W-:Y:S01]  /*6bf0*/  ISETP.NE.U32.AND P3, PT, R40, RZ, PT ;  /* 0x000000ff2800720c */ /* 0x000fe20003f65070 */
[----:B------:R-:W1:Y:S03]  /*6c00*/  LDCU.64 UR4, c[0x0][0x358] ;  /* 0x00006b00ff0477ac */ /* 0x000e660008000a00 */
[----:B------:R-:W-:Y:S11]  /*6c10*/  ISETP.NE.AND.EX P3, PT, R41, RZ, PT, P3 ;  /* 0x000000ff2900720c */ /* 0x000ff60003f65330 */
[----:B------:R-:W-:Y:S02]  /*6c20*/  @!UPT UIADD3 URZ, UPT, UPT, URZ, URZ, URZ ;  /* 0x000000fffffff290 */ /* 0x000fe4000fffe0ff */
[----:B------:R-:W2:Y:S01]  /*6c30*/  @P3 LDC.64 R4, c[0x0][0x8a8] ;  /* 0x00022a00ff043b82 */ /* 0x000ea20000000a00 */
[----:B------:R-:W-:Y:S04]  /*6c40*/  @P3 IMAD R0, R42, UR48, RZ ;  /* 0x000000302a003c24 */ /* 0x000fe8000f8e02ff */
[----:B--2---:R-:W-:Y:S05]  /*6c50*/  @P3 IMAD.WIDE R4, R0, 0x4, R4 ;  /* 0x0000000400043825 */ /* 0x004fea00078e0204 */
[----:B-1---5:R1:W5:Y:S02]  /*6c60*/  @P3 LDG.E R24, desc[UR4][R4.64] ;  /* 0x0000000404183981 */ /* 0x022364000c1e1900 */
[----:B-1----:R-:W2:Y:S02]  /*6c70*/  @!P3 LDC R24, c[0x0][0x8a0] ;  /* 0x00022800ff18bb82 */ /* 0x002ea40000000800 */
.L_x_110:
[----:B-----5:R-:W-:Y:S01]  /*6c80*/  FSETP.NEU.AND P4, PT, R27, RZ, PT ;  /* 0x000000ff1b00720b */ /* 0x020fe20003f8d000 */
[----:B------:R-:W1:Y:S01]  /*6c90*/  LDCU.64 UR10, c[0x0][0xa90] ;  /* 0x00015200ff0a77ac */ /* 0x000e620008000a00 */
[----:B------:R-:W-:Y:S01]  /*6ca0*/  SEL R4, RZ, 0xffffffff, P2 ;  /* 0xffffffffff047807 */ /* 0x000fe20001000000 */
[----:B------:R-:W-:Y:S01]  /*6cb0*/  IMAD.SHL.U32 R66, R54, 0x2, RZ ;  /* 0x0000000236427824 */ /* 0x000fe200078e00ff */
[----:B------:R-:W-:Y:S01]  /*6cc0*/  @P1 LOP3.LUT P2, RZ, R45, 0xff, RZ, 0xc0, !PT ;  /* 0x000000ff2dff1812 */ /* 0x000fe2000784c0ff */
[----:B------:R-:W-:Y:S01]  /*6cd0*/  BSSY B1, `(.L_x_111) ;  /* 0x000004a000017945 */ /* 0x000fe20003800000 */
[----:B------:R-:W-:Y:S01]  /*6ce0*/  @P1 SEL R0, RZ, 0xffffffff, P4 ;  /* 0xffffffffff001807 */ /* 0x000fe20002000000 */
[----:B------:R-:W-:Y:S01]  /*6cf0*/  USHF.L.U32 UR8, UR45, 0x6, URZ ;  /* 0x000000062d087899 */ /* 0x000fe200080006ff */
[----:B------:R-:W-:Y:S01]  /*6d00*/  LOP3.LUT R53, R53, 0x1, RZ, 0x3c, !PT ;  /* 0x0000000135357812 */ /* 0x000fe200078e3cff */
[----:B------:R-:W-:Y:S01]  /*6d10*/  IMAD.MOV.U32 R68, RZ, RZ, 0x1 ;  /* 0x00000001ff447424 */ /* 0x000fe200078e00ff */
[----:B------:R-:W-:Y:S01]  /*6d20*/  @P0 SEL R0, R4, R0, !P2 ;  /* 0x0000000004000207 */ /* 0x000fe20005000000 */
[----:B------:R-:W-:Y:S01]  /*6d30*/  IMAD.IADD R25, R23, 0x1, R2 ;  /* 0x0000000117197824 */ /* 0x000fe200078e0202 */
[----:B------:R-:W-:Y:S01]  /*6d40*/  LEA R63, R22, UR44, 0x3 ;  /* 0x0000002c163f7c11 */ /* 0x000fe2000f8e18ff */
[----:B------:R-:W-:Y:S01]  /*6d50*/  IMAD.U32 R62, RZ, RZ, UR8 ;  /* 0x00000008ff3e7e24 */ /* 0x000fe2000f8e00ff */
[----:B------:R-:W-:Y:S01]  /*6d60*/  @P1 LOP3.LUT R0, R0, 0x1, RZ, 0xc0, !PT ;  /* 0x0000000100001812 */ /* 0x000fe200078ec0ff */
[----:B------:R-:W-:Y:S01]  /*6d70*/  IMAD.MOV.U32 R26, RZ, RZ, RZ ;  /* 0x000000ffff1a7224 */ /* 0x000fe200078e00ff */
[----:B------:R-:W-:Y:S02]  /*6d80*/  R2UR UR4, R58 ;  /* 0x000000003a0472ca */ /* 0x000fe400000e0000 */
[----:B------:R-:W-:Y:S02]  /*6d90*/  CS2R R38, SRZ ;  /* 0x0000000000267805 */ /* 0x000fe4000001ff00 */
[----:B------:R-:W-:Y:S02]  /*6da0*/  ISETP.NE.U32.OR P6, PT, R0, 0x1, !P1 ;  /* 0x000000010000780c */ /* 0x000fe40004fc5470 */
[----:B------:R-:W-:Y:S02]  /*6db0*/  CS2R R36, SRZ ;  /* 0x0000000000247805 */ /* 0x000fe4000001ff00 */
[----:B------:R-:W-:Y:S02]  /*6dc0*/  R2UR UR6, R57 ;  /* 0x00000000390672ca */ /* 0x000fe400000e0000 */
[----:B------:R-:W-:Y:S02]  /*6dd0*/  CS2R R30, SRZ ;  /* 0x00000000001e7805 */ /* 0x000fe4000001ff00 */
[----:B------:R-:W-:Y:S02]  /*6de0*/  R2UR UR12, R59 ;  /* 0x000000003b0c72ca */ /* 0x000fe400000e0000 */
[----:B------:R-:W-:Y:S02]  /*6df0*/  CS2R R28, SRZ ;  /* 0x00000000001c7805 */ /* 0x000fe4000001ff00 */
[----:B------:R-:W-:Y:S01]  /*6e00*/  R2UR UR9, R56 ;  /* 0x00000000380972ca */ /* 0x000fe200000e0000 */
[----:B------:R-:W-:Y:S01]  /*6e10*/  VIADD R67, R66, UR44 ;  /* 0x0000002c42437c36 */ /* 0x000fe20008000000 */
[----:B------:R-:W-:Y:S02]  /*6e20*/  PLOP3.LUT P3, PT, PT, PT, UP1, 0x80, 0x8 ;  /* 0x000000000008781c */ /* 0x000fe40003f6f018 */
[----:B------:R-:W-:Y:S01]  /*6e30*/  SEL R3, RZ, 0xffffffff, P4 ;  /* 0xffffffffff037807 */ /* 0x000fe20002000000 */
[----:B------:R-:W-:Y:S01]  /*6e40*/  UIMAD.WIDE.U32 UR4, UR8, UR4, URZ ;  /* 0x00000004080472a5 */ /* 0x000fe2000f8e00ff */
[----:B------:R-:W-:Y:S02]  /*6e50*/  LOP3.LUT P4, R64, R45, 0xff, RZ, 0xc0, !PT ;  /* 0x000000ff2d407812 */ /* 0x000fe4000788c0ff */
[----:B------:R-:W-:Y:S02]  /*6e60*/  @P6 SHF.L.U32 R0, R53, 0x1f, RZ ;  /* 0x0000001f35006819 */ /* 0x000fe400000006ff */
[----:B------:R-:W-:Y:S01]  /*6e70*/  P2R R65, PR, RZ, 0x40 ;  /* 0x00000040ff417803 */ /* 0x000fe20000000000 */
[----:B------:R-:W-:Y:S01]  /*6e80*/  UISETP.NE.AND UP0, UPT, UR12, 0x1, UPT ;  /* 0x000000010c00788c */ /* 0x000fe2000bf05270 */
[----:B------:R3:W4:Y:S01]  /*6e90*/  @P6 SYNCS.PHASECHK.TRANS64.TRYWAIT P1, [UR44+0xd0], R0 ;  /* 0x0000d000ff0065a7 */ /* 0x000722000802112c */
[----:B------:R-:W-:Y:S02]  /*6ea0*/  UMOV UR4, UR5 ;  /* 0x0000000500047c82 */ /* 0x000fe40008000000 */
[----:B------:R-:W-:Y:S01]  /*6eb0*/  USHF.R.U32.HI UR4, URZ, UR6, UR4 ;  /* 0x00000006ff047299 */ /* 0x000fe20008011604 */
[----:B------:R-:W-:Y:S03]  /*6ec0*/  @P3 SEL R3, R4, R3, !P4 ;  /* 0x0000000304033207 */ /* 0x000fe60006000000 */
[----:B------:R-:W-:Y:S01]  /*6ed0*/  USEL UR4, UR8, UR4, !UP0 ;  /* 0x0000000408047287 */ /* 0x000fe2000c000000 */
[----:B------:R-:W-:Y:S01]  /*6ee0*/  LOP3.LUT R3, R3, 0x1, RZ, 0xc0, !PT ;  /* 0x0000000103037812 */ /* 0x000fe200078ec0ff */
[----:B------:R-:W-:Y:S03]  /*6ef0*/  UISETP.NE.AND UP0, UPT, UR9, 0x1, UPT ;  /* 0x000000010900788c */ /* 0x000fe6000bf05270 */
[----:B------:R-:W-:Y:S01]  /*6f00*/  ISETP.NE.U32.AND P5, PT, R3, 0x1, PT ;  /* 0x000000010300780c */ /* 0x000fe20003fa5070 */
[----:B------:R-:W-:Y:S02]  /*6f10*/  IMAD.U32 R61, RZ, RZ, UR4 ;  /* 0x00000004ff3d7e24 */ /* 0x000fe4000f8e00ff */
[----:B------:R-:W-:Y:S01]  /*6f20*/  PLOP3.LUT P2, PT, PT, PT, UP0, 0x80, 0x8 ;  /* 0x000000000008781c */ /* 0x000fe20003f4f008 */
[----:B------:R-:W-:Y:S01]  /*6f30*/  IMAD R5, RZ, RZ, -UR4 ;  /* 0x80000004ff057e24 */ /* 0x000fe2000f8e02ff */
[----:B------:R-:W-:Y:S01]  /*6f40*/  P2R R69, PR, RZ, 0x20 ;  /* 0x00000020ff457803 */ /* 0x000fe20000000000 */
[----:B------:R-:W-:Y:S02]  /*6f50*/  IMAD.U32 R60, RZ, RZ, UR4 ;  /* 0x00000004ff3c7e24 */ /* 0x000fe4000f8e00ff */
[----:B------:R-:W-:Y:S01]  /*6f60*/  IMAD R62, R5, UR12, R62 ;  /* 0x0000000c053e7c24 */ /* 0x000fe2000f8e023e */
[----:B---3--:R-:W-:Y:S04]  /*6f70*/  SHF.L.U32 R0, R52, 0x1f, RZ ;  /* 0x0000001f34007819 */ /* 0x008fe800000006ff */
[----:B------:R3:W2:Y:S01]  /*6f80*/  SYNCS.PHASECHK.TRANS64.TRYWAIT P0, [R63+URZ+0x130], R0 ;  /* 0x000130003f0075a7 */ /* 0x0006a200080011ff */
[----:B-1----:R-:W-:Y:S07]  /*6f90*/  UIMAD.WIDE.U32 UR6, UR4, UR10, URZ ;  /* 0x0000000a040672a5 */ /* 0x002fee000f8e00ff */
[----:B------:R-:W-:Y:S02]  /*6fa0*/  UMOV UR5, UR7 ;  /* 0x0000000700057c82 */ /* 0x000fe40008000000 */
[----:B------:R-:W-:Y:S06]  /*6fb0*/  USHF.R.U32.HI UR5, URZ, UR11, UR5 ;  /* 0x0000000bff057299 */ /* 0x000fec0008011605 */
[----:B------:R-:W-:Y:S05]  /*6fc0*/  SEL R61, R61, UR5, !P2 ;  /* 0x000000053d3d7c07 */ /* 0x000fea000d000000 */
[----:B------:R-:W-:Y:S04]  /*6fd0*/  IMAD.MOV R4, RZ, RZ, -R61 ;  /* 0x000000ffff047224 */ /* 0x000fe800078e0a3d */
[----:B------:R-:W-:Y:S01]  /*6fe0*/  IMAD R60, R4, UR9, R60 ;  /* 0x00000009043c7c24 */ /* 0x000fe2000f8e023c */
[----:B----4-:R-:W-:Y:S01]  /*6ff0*/  @P6 SEL R68, RZ, 0x1, !P1 ;  /* 0x00000001ff446807 */ /* 0x010fe20004800000 */
[----:B---3--:R-:W-:Y:S06]  /*7000*/  @!P6 BRA `(.L_x_112) ;  /* 0x000000000058e947 */ /* 0x008fec0003800000 */
[C---:B------:R-:W-:Y:S01]  /*7010*/  VIADD R2, R67.reuse, 0x200 ;  /* 0x0000020043027836 */ /* 0x040fe20000000000 */
[----:B------:R-:W-:Y:S01]  /*7020*/  LOP3.LUT P6, RZ, R44, 0x40, RZ, 0xc0, !PT ;  /* 0x000000402cff7812 */ /* 0x000fe200078cc0ff */
[----:B------:R-:W-:Y:S01]  /*7030*/  BSSY B0, `(.L_x_113) ;  /* 0x000000e000007945 */ /* 0x000fe20003800000 */
[----:B------:R-:W-:Y:S01]  /*7040*/  ISETP.NE.AND P2, PT, R68, RZ, PT ;  /* 0x000000ff4400720c */ /* 0x000fe20003f45270 */
[----:B------:R-:W-:Y:S01]  /*7050*/  @P5 VIADD R4, R67, 0x210 ;  /* 0x0000021043045836 */ /* 0x000fe20000000000 */
[----:B------:R-:W-:Y:S01]  /*7060*/  PLOP3.LUT P1, PT, PT, PT, PT, 0x8, 0x80 ;  /* 0x000000000080781c */ /* 0x000fe20003f2e170 */
[----:B------:R-:W-:Y:S01]  /*7070*/  IMAD.MOV.U32 R39, RZ, RZ, RZ ;  /* 0x000000ffff277224 */ /* 0x000fe200078e00ff */
[----:B------:R-:W-:Y:S02]  /*7080*/  @P5 PLOP3.LUT P1, PT, P6, PT, PT, 0x80, 0x8 ;  /* 0x000000000008581c */ /* 0x000fe4000372f070 */
[----:B------:R-:W-:Y:S02]  /*7090*/  CS2R R36, SRZ ;  /* 0x0000000000247805 */ /* 0x000fe4000001ff00 */
[----:B------:R-:W-:Y:S02]  /*70a0*/  CS2R R30, SRZ ;  /* 0x00000000001e7805 */ /* 0x000fe4000001ff00 */
[----:B------:R-:W-:Y:S07]  /*70b0*/  CS2R R28, SRZ ;  /* 0x00000000001c7805 */ /* 0x000fee000001ff00 */
[----:B------:R-:W-:Y:S01]  /*70c0*/  @P1 VIADD R4, R2, 0xfffffff0 ;  /* 0xfffffff002041836 */ /* 0x000fe20000000000 */
[----:B------:R-:W-:Y:S06]  /*70d0*/  @P2 BRA `(.L_x_114) ;  /* 0x00000000000c2947 */ /* 0x000fec0003800000 */
[----:B------:R-:W-:Y:S04]  /*70e0*/  SHF.L.U32 R3, R53, 0x1f, RZ ;  /* 0x0000001f35037819 */ /* 0x000fe800000006ff */
[----:B------:R-:W1:Y:S02]  /*70f0*/  SYNCS.PHASECHK.TRANS64.TRYWAIT P1, [UR44+0xd0], R3 ;  /* 0x0000d003ff0075a7 */ /* 0x000e64000802112c */
[----:B-1----:R-:W-:Y:S05]  /*7100*/  @!P1 BRA `(.L_x_115) ;  /* 0x0000003000c89947 */ /* 0x002fea0003800000 */
.L_x_114:
[----:B------:R-:W-:Y:S05]  /*7110*/  BSYNC B0 ;  /* 0x0000000000007941 */ /* 0x000fea0003800000 */
.L_x_113:
[----:B------:R-:W-:Y:S01]  /*7120*/  ISETP.NE.AND P1, PT, R69, RZ, PT ;  /* 0x000000ff4500720c */ /* 0x000fe20003f25270 */
[----:B------:R-:W-:Y:S11]  /*7130*/  HFMA2 R26, -RZ, RZ, 0, 5.9604644775390625e-08 ;  /* 0x00000001ff1a7431 */ /* 0x000ff600000001ff */
[----:B------:R-:W-:Y:S01]  /*7140*/  @!UPT UIADD3 URZ, UPT, UPT, URZ, URZ, URZ ;  /* 0x000000fffffff290 */ /* 0x000fe2000fffe0ff */
[----:B------:R3:W4:Y:S04]  /*7150*/  @P1 LDS.128 R36, [R4] ;  /* 0x0000000004241984 */ /* 0x0007280000000c00 */
[----:B------:R3:W1:Y:S02]  /*7160*/  @P1 LDS.128 R28, [R66+UR44+0x200] ;  /* 0x0002002c421c1984 */ /* 0x0006640008000c00 */
.L_x_112:
[----:B------:R-:W-:Y:S05]  /*7170*/  BSYNC B1 ;  /* 0x0000000000017941 */ /* 0x000fea0003800000 */
.L_x_111:
[----:B-1----:R-:W-:Y:S04]  /*7180*/  SHF.R.U32.HI R2, RZ, 0x15, R25 ;  /* 0x00000015ff027819 */ /* 0x002fe80000011619 */
[----:B------:R-:W-:Y:S01]  /*7190*/  LOP3.LUT P1, RZ, R2, 0x3, R46, 0x48, !PT ;  /* 0x0000000302ff7812 */ /* 0x000fe2000782482e */
[----:B------:R-:W-:Y:S01]  /*71a0*/  @!UPT UIADD3 URZ, UPT, UPT, URZ, URZ, URZ ;  /* 0x000000fffffff290 */ /* 0x000fe2000fffe0ff */
[----:B--2---:R-:W-:Y:S11]  /*71b0*/  @P0 BRA `(.L_x_116) ;  /* 0x0000000000080947 */ /* 0x004ff60003800000 */
[----:B------:R-:W1:Y:S02]  /*71c0*/  SYNCS.PHASECHK.TRANS64.TRYWAIT P0, [R63+URZ+0x130], R0 ;  /* 0x000130003f0075a7 */ /* 0x000e6400080011ff */
[----:B-1----:R-:W-:Y:S05]  /*71d0*/  @!P0 BRA `(.L_x_117) ;  /* 0x0000003000ac8947 */ /* 0x002fea0003800000 */
.L_x_116:
[----:B------:R-:W-:Y:S05]  /*71e0*/  @!P1 BRA `(.L_x_118) ;  /* 0x0000000000409947 */ /* 0x000fea0003800000 */
[----:B------:R-:W2:Y:S01]  /*71f0*/  LDCU.64 UR8, c[0x4][0x70] ;  /* 0x01000e00ff0877ac */ /* 0x000ea20008000a00 */
[----:B------:R-:W-:Y:S01]  /*7200*/  MOV R3, 0x0 ;  /* 0x0000000000037802 */ /* 0x000fe20000000f00 */
[----:B------:R-:W-:Y:S02]  /*7210*/  HFMA2 R12, -RZ, RZ, 0, 5.9604644775390625e-08 ;  /* 0x00000001ff0c7431 */ /* 0x000fe400000001ff */
[----:B------:R-:W-:Y:S02]  /*7220*/  IMAD.MOV.U32 R8, RZ, RZ, 0x192 ;  /* 0x00000192ff087424 */ /* 0x000fe400078e00ff */
[----:B------:R-:W-:Y:S01]  /*7230*/  IMAD.MOV.U32 R13, RZ, RZ, RZ ;  /* 0x000000ffff0d7224 */ /* 0x000fe200078e00ff */
[----:B------:R-:W5:Y:S01]  /*7240*/  LDCU.64 UR6, c[0x4][0x78] ;  /* 0x01000f00ff0677ac */ /* 0x000f620008000a00 */
[----:B------:R-:W1:Y:S01]  /*7250*/  LDC.64 R2, c[0x4][R3] ;  /* 0x0100000003027b82 */ /* 0x000e620000000a00 */
[----:B------:R-:W4:Y:S01]  /*7260*/  LDCU.64 UR4, c[0x4][0x10] ;  /* 0x01000200ff0477ac */ /* 0x000f220008000a00 */
[----:B--2---:R-:W-:Y:S01]  /*7270*/  MOV R5, UR9 ;  /* 0x0000000900057c02 */ /* 0x004fe20008000f00 */
[----:B---3--:R-:W-:Y:S01]  /*7280*/  IMAD.U32 R4, RZ, RZ, UR8 ;  /* 0x00000008ff047e24 */ /* 0x008fe2000f8e00ff */
[----:B-----5:R-:W-:Y:S01]  /*7290*/  MOV R7, UR7 ;  /* 0x0000000700077c02 */ /* 0x020fe20008000f00 */
[----:B------:R-:W-:Y:S01]  /*72a0*/  IMAD.U32 R6, RZ, RZ, UR6 ;  /* 0x00000006ff067e24 */ /* 0x000fe2000f8e00ff */
[----:B----4-:R-:W-:Y:S01]  /*72b0*/  MOV R11, UR5 ;  /* 0x00000005000b7c02 */ /* 0x010fe20008000f00 */
[----:B------:R-:W-:Y:S02]  /*72c0*/  IMAD.U32 R10, RZ, RZ, UR4 ;  /* 0x00000004ff0a7e24 */ /* 0x000fe4000f8e00ff */
[----:B------:R-:W-:Y:S07]  /*72d0*/  LEPC R20, `(.L_x_118) ;  /* 0x000000001014794e */ /* 0x000fee0000000000 */
[----:B-1----:R-:W-:Y:S05]  /*72e0*/  CALL.ABS.NOINC R2 ;  /* 0x0000000002007343 */ /* 0x002fea0003c00000 */
.L_x_118:
[----:B------:R-:W-:Y:S01]  /*72f0*/  SHF.L.U32 R3, R28, 0x10, RZ ;  /* 0x000000101c037819 */ /* 0x000fe200000006ff */
[----:B------:R-:W-:Y:S05]  /*7300*/  WARPSYNC.ALL ;  /* 0x0000000000007948 */ /* 0x000fea0003800000 */
[----:B------:R-:W-:Y:S01]  /*7310*/  R2UR UR4, R25 ;  /* 0x00000000190472ca */ /* 0x000fe200000e0000 */
[----:B------:R-:W-:Y:S01]  /*7320*/  BSSY.RECONVERGENT B0, `(.L_x_119) ;  /* 0x000005a000007945 */ /* 0x000fe20003800200 */
[----:B------:R-:W-:Y:S02]  /*7330*/  SHF.L.U32 R20, R29, 0x10, RZ ;  /* 0x000000101d147819 */ /* 0x000fe400000006ff */
[----:B------:R-:W-:Y:S02]  /*7340*/  MOV R71, 0x10 ;  /* 0x0000001000477802 */ /* 0x000fe40000000f00 */
[----:B------:R-:W-:Y:S02]  /*7350*/  LOP3.LUT P6, RZ, R44, 0x40, RZ, 0xc0, !PT ;  /* 0x000000402cff7812 */ /* 0x000fe400078cc0ff */
[----:B------:R-:W-:Y:S02]  /*7360*/  ISETP.NE.AND P0, PT, R55, RZ, PT ;  /* 0x000000ff3700720c */ /* 0x000fe40003f05270 */
[----:B------:R-:W-:Y:S03]  /*7370*/  SEL R71, R71, 0xfffffff0, !P6 ;  /* 0xfffffff047477807 */ /* 0x000fe60007000000 */
[----:B---3--:R-:W1:Y:S01]  /*7380*/  LDTM.x16 R4, tmem[UR4] ;  /* 0x00000004000479ee */ /* 0x008e620008240000 */
[----:B------:R-:W-:Y:S01]  /*7390*/  IADD3 R67, PT, PT, R67, R71, RZ ;  /* 0x0000004743437210 */ /* 0x000fe20007ffe0ff */
[----:B-1----:R-:W-:Y:S01]  /*73a0*/  FMUL R0, R24, R4 ;  /* 0x0000000418007220 */ /* 0x002fe20000400000 */
[----:B------:R-:W-:Y:S01]  /*73b0*/  LOP3.LUT R4, R28, 0xffff0000, RZ, 0xc0, !PT ;  /* 0xffff00001c047812 */ /* 0x000fe200078ec0ff */
[C---:B------:R-:W-:Y:S01]  /*73c0*/  FMUL R2, R24.reuse, R5 ;  /* 0x0000000518027220 */ /* 0x040fe20000400000 */
[C---:B------:R-:W-:Y:S01]  /*73d0*/  FMUL R5, R24.reuse, R9 ;  /* 0x0000000918057220 */ /* 0x040fe20000400000 */
[C---:B------:R-:W-:Y:S01]  /*73e0*/  FFMA R0, R27.reuse, R3, R0 ;  /* 0x000000031b007223 */ /* 0x040fe20000000000 */
[C---:B------:R-:W-:Y:S01]  /*73f0*/  FMUL R9, R24.reuse, R13 ;  /* 0x0000000d18097220 */ /* 0x040fe20000400000 */
[----:B------:R-:W-:Y:S01]  /*7400*/  FFMA R2, R27, R4, R2 ;  /* 0x000000041b027223 */ /* 0x000fe20000000002 */
[C---:B------:R-:W-:Y:S01]  /*7410*/  FMUL R4, R24.reuse, R8 ;  /* 0x0000000818047220 */ /* 0x040fe20000400000 */
[C---:B------:R-:W-:Y:S01]  /*7420*/  FMUL R8, R24.reuse, R12 ;  /* 0x0000000c18087220 */ /* 0x040fe20000400000 */
[C---:B------:R-:W-:Y:S01]  /*7430*/  FMUL R12, R24.reuse, R16 ;  /* 0x00000010180c7220 */ /* 0x040fe20000400000 */
[----:B------:R-:W-:Y:S01]  /*7440*/  LOP3.LUT R16, R29, 0xffff0000, RZ, 0xc0, !PT ;  /* 0xffff00001d107812 */ /* 0x000fe200078ec0ff */
[----:B------:R-:W-:Y:S01]  /*7450*/  FMUL R3, R24, R6 ;  /* 0x0000000618037220 */ /* 0x000fe20000400000 */
[----:B------:R-:W-:Y:S01]  /*7460*/  F2FP.BF16.F32.PACK_AB R32, R2, R0 ;  /* 0x000000000220723e */ /* 0x000fe200000010ff */
[----:B------:R-:W-:Y:S01]  /*7470*/  FMUL R13, R24, R17 ;  /* 0x00000011180d7220 */ /* 0x000fe20000400000 */
[----:B------:R-:W-:Y:S01]  /*7480*/  SHF.L.U32 R17, R30, 0x10, RZ ;  /* 0x000000101e117819 */ /* 0x000fe200000006ff */
[----:B------:R-:W-:Y:S01]  /*7490*/  FMUL R7, R24, R7 ;  /* 0x0000000718077220 */ /* 0x000fe20000400000 */
[----:B------:R-:W-:Y:S01]  /*74a0*/  LOP3.LUT R0, R30, 0xffff0000, RZ, 0xc0, !PT ;  /* 0xffff00001e007812 */ /* 0x000fe200078ec0ff */
[----:B------:R-:W-:Y:S01]  /*74b0*/  FFMA R3, R27, R20, R3 ;  /* 0x000000141b037223 */ /* 0x000fe20000000003 */
[----:B------:R-:W-:Y:S01]  /*74c0*/  SHF.L.U32 R2, R31, 0x10, RZ ;  /* 0x000000101f027819 */ /* 0x000fe200000006ff */
[----:B------:R-:W-:Y:S01]  /*74d0*/  FFMA R7, R27, R16, R7 ;  /* 0x000000101b077223 */ /* 0x000fe20000000007 */
[----:B------:R-:W-:Y:S01]  /*74e0*/  LOP3.LUT R16, R31, 0xffff0000, RZ, 0xc0, !PT ;  /* 0xffff00001f107812 */ /* 0x000fe200078ec0ff */
[C---:B------:R-:W-:Y:S01]  /*74f0*/  FFMA R4, R27.reuse, R17, R4 ;  /* 0x000000111b047223 */ /* 0x040fe20000000004 */
[----:B------:R-:W-:Y:S01]  /*7500*/  FFMA R5, R27, R0, R5 ;  /* 0x000000001b057223 */ /* 0x000fe20000000005 */
[----:B----4-:R-:W-:Y:S01]  /*7510*/  SHF.L.U32 R0, R36, 0x10, RZ ;  /* 0x0000001024007819 */ /* 0x010fe200000006ff */
[C---:B------:R-:W-:Y:S01]  /*7520*/  FMUL R6, R24.reuse, R10 ;  /* 0x0000000a18067220 */ /* 0x040fe20000400000 */
[C---:B------:R-:W-:Y:S01]  /*7530*/  FMUL R11, R24.reuse, R11 ;  /* 0x0000000b180b7220 */ /* 0x040fe20000400000 */
[----:B------:R-:W-:Y:S01]  /*7540*/  F2FP.BF16.F32.PACK_AB R33, R7, R3 ;  /* 0x000000030721723e */ /* 0x000fe200000010ff */
[----:B------:R-:W-:Y:S01]  /*7550*/  FMUL R10, R24, R14 ;  /* 0x0000000e180a7220 */ /* 0x000fe20000400000 */
[C---:B------:R-:W-:Y:S01]  /*7560*/  FFMA R6, R27.reuse, R2, R6 ;  /* 0x000000021b067223 */ /* 0x040fe20000000006 */
[C---:B------:R-:W-:Y:S01]  /*7570*/  FFMA R11, R27.reuse, R16, R11 ;  /* 0x000000101b0b7223 */ /* 0x040fe2000000000b */
[----:B------:R-:W-:Y:S01]  /*7580*/  LOP3.LUT R2, R36, 0xffff0000, RZ, 0xc0, !PT ;  /* 0xffff000024027812 */ /* 0x000fe200078ec0ff */
[----:B------:R-:W-:Y:S01]  /*7590*/  FFMA R8, R27, R0, R8 ;  /* 0x000000001b087223 */ /* 0x000fe20000000008 */
[C---:B------:R-:W-:Y:S01]  /*75a0*/  SHF.L.U32 R3, R37.reuse, 0x10, RZ ;  /* 0x0000001025037819 */ /* 0x040fe200000006ff */
[----:B------:R-:W-:Y:S01]  /*75b0*/  FMUL R15, R24, R15 ;  /* 0x0000000f180f7220 */ /* 0x000fe20000400000 */
[----:B------:R-:W-:Y:S01]  /*75c0*/  LOP3.LUT R0, R37, 0xffff0000, RZ, 0xc0, !PT ;  /* 0xffff000025007812 */ /* 0x000fe200078ec0ff */
[C---:B------:R-:W-:Y:S01]  /*75d0*/  FFMA R9, R27.reuse, R2, R9 ;  /* 0x000000021b097223 */ /* 0x040fe20000000009 */
[C---:B------:R-:W-:Y:S01]  /*75e0*/  SHF.L.U32 R2, R38.reuse, 0x10, RZ ;  /* 0x0000001026027819 */ /* 0x040fe200000006ff */
[C---:B------:R-:W-:Y:S01]  /*75f0*/  FFMA R10, R27.reuse, R3, R10 ;  /* 0x000000031b0a7223 */ /* 0x040fe2000000000a */
[----:B------:R-:W-:Y:S01]  /*7600*/  LOP3.LUT R3, R38, 0xffff0000, RZ, 0xc0, !PT ;  /* 0xffff000026037812 */ /* 0x000fe200078ec0ff */
[----:B------:R-:W-:Y:S01]  /*7610*/  FFMA R15, R27, R0, R15 ;  /* 0x000000001b0f7223 */ /* 0x000fe2000000000f */
[----:B------:R-:W-:Y:S01]  /*7620*/  F2FP.BF16.F32.PACK_AB R34, R5, R4 ;  /* 0x000000040522723e */ /* 0x000fe200000010ff */
[C---:B------:R-:W-:Y:S01]  /*7630*/  FMUL R14, R24.reuse, R18 ;  /* 0x00000012180e7220 */ /* 0x040fe20000400000 */
[C---:B------:R-:W-:Y:S01]  /*7640*/  SHF.L.U32 R0, R39.reuse, 0x10, RZ ;  /* 0x0000001027007819 */ /* 0x040fe200000006ff */
[----:B------:R-:W-:Y:S01]  /*7650*/  FMUL R19, R24, R19 ;  /* 0x0000001318137220 */ /* 0x000fe20000400000 */
[----:B------:R-:W-:Y:S01]  /*7660*/  LOP3.LUT R4, R39, 0xffff0000, RZ, 0xc0, !PT ;  /* 0xffff000027047812 */ /* 0x000fe200078ec0ff */
[----:B------:R-:W-:Y:S01]  /*7670*/  FFMA R12, R27, R2, R12 ;  /* 0x000000021b0c7223 */ /* 0x000fe2000000000c */
[----:B------:R-:W-:Y:S01]  /*7680*/  F2FP.BF16.F32.PACK_AB R35, R11, R6 ;  /* 0x000000060b23723e */ /* 0x000fe200000010ff */
[C---:B------:R-:W-:Y:S01]  /*7690*/  FFMA R13, R27.reuse, R3, R13 ;  /* 0x000000031b0d7223 */ /* 0x040fe2000000000d */
[C---:B------:R-:W-:Y:S01]  /*76a0*/  FFMA R14, R27.reuse, R0, R14 ;  /* 0x000000001b0e7223 */ /* 0x040fe2000000000e */
[----:B------:R-:W-:Y:S01]  /*76b0*/  FFMA R19, R27, R4, R19 ;  /* 0x000000041b137223 */ /* 0x000fe20000000013 */
[----:B------:R-:W-:Y:S01]  /*76c0*/  F2FP.BF16.F32.PACK_AB R8, R9, R8 ;  /* 0x000000080908723e */ /* 0x000fe200000010ff */
[----:B------:R1:W-:Y:S01]  /*76d0*/  STS.128 [R66+UR44+0x200], R32 ;  /* 0x0002002042007988 */ /* 0x0003e20008000c2c */
[----:B------:R-:W-:Y:S02]  /*76e0*/  F2FP.BF16.F32.PACK_AB R9, R15, R10 ;  /* 0x0000000a0f09723e */ /* 0x000fe400000010ff */
[----:B------:R-:W-:Y:S02]  /*76f0*/  F2FP.BF16.F32.PACK_AB R10, R13, R12 ;  /* 0x0000000c0d0a723e */ /* 0x000fe400000010ff */
[----:B------:R-:W-:Y:S05]  /*7700*/  F2FP.BF16.F32.PACK_AB R11, R19, R14 ;  /* 0x0000000e130b723e */ /* 0x000fea00000010ff */
[----:B------:R1:W-:Y:S01]  /*7710*/  STS.128 [R67+0x200], R8 ;  /* 0x0002000843007388 */ /* 0x0003e20000000c00 */
[----:B------:R-:W-:Y:S01]  /*7720*/  @!PT LDS RZ, [RZ] ;  /* 0x00000000fffff984 */ /* 0x000fe20000000800 */
[----:B------:R-:W-:Y:S01]  /*7730*/  @!PT LDS RZ, [RZ] ;  /* 0x00000000fffff984 */ /* 0x000fe20000000800 */
[----:B------:R-:W-:Y:S01]  /*7740*/  @!PT LDS RZ, [RZ] ;  /* 0x00000000fffff984 */ /* 0x000fe20000000800 */
[----:B------:R-:W-:Y:S01]  /*7750*/  @!PT LDS RZ, [RZ] ;  /* 0x00000000fffff984 */ /* 0x000fe20000000800 */
[----:B------:R2:W-:Y:S07]  /*7760*/  MEMBAR.ALL.CTA ;  /* 0x0000000000007992 */ /* 0x0005ee0000008000 */
[----:B--2---:R-:W2:Y:S02]  /*7770*/  FENCE.VIEW.ASYNC.S ;  /* 0x00000000000073c6 */ /* 0x004ea40000000000 */
[----:B--2---:R-:W-:Y:S06]  /*7780*/  BAR.SYNC.DEFER_BLOCKING 0x1, 0x80 ;  /* 0x0042000000007b1d */ /* 0x004fec0000010000 */
[----:B------:R-:W-:Y:S05]  /*7790*/  @P0 BRA `(.L_x_120) ;  /* 0x0000000000480947 */ /* 0x000fea0003800000 */
[----:B------:R-:W-:Y:S01]  /*77a0*/  UIADD3 UR4, UPT, UPT, UR44, 0x200, URZ ;  /* 0x000002002c047890 */ /* 0x000fe2000fffe0ff */
[----:B------:R-:W-:Y:S01]  /*77b0*/  R2UR UR10, R62 ;  /* 0x000000003e0a72ca */ /* 0x000fe200000e0000 */
[----:B------:R-:W-:Y:S01]  /*77c0*/  UMOV UR9, UR46 ;  /* 0x0000002e00097c82 */ /* 0x000fe20008000000 */
[----:B------:R-:W-:Y:S01]  /*77d0*/  R2UR UR11, R60 ;  /* 0x000000003c0b72ca */ /* 0x000fe200000e0000 */
[----:B------:R-:W-:Y:S01]  /*77e0*/  UIADD3 UR6, UPT, UPT, UR44, 0xa00, URZ ;  /* 0x00000a002c067890 */ /* 0x000fe2000fffe0ff */
[----:B------:R-:W-:Y:S01]  /*77f0*/  R2UR UR12, R61 ;  /* 0x000000003d0c72ca */ /* 0x000fe200000e0000 */
[----:B------:R-:W-:Y:S01]  /*7800*/  IMAD.U32 R50, RZ, RZ, UR4 ;  /* 0x00000004ff327e24 */ /* 0x000fe2000f8e00ff */
[----:B------:R-:W-:Y:S02]  /*7810*/  UIADD3 UR4, UP0, UPT, UR62, 0x680, URZ ;  /* 0x000006803e047890 */ /* 0x000fe4000ff1e0ff */
[----:B------:R-:W-:Y:S02]  /*7820*/  UIADD3 UR7, UPT, UPT, UR46, 0x40, URZ ;  /* 0x000000402e077890 */ /* 0x000fe4000fffe0ff */
[----:B------:R-:W-:Y:S01]  /*7830*/  R2UR UR8, R50 ;  /* 0x00000000320872ca */ /* 0x000fe200000e0000 */
[----:B------:R-:W-:Y:S11]  /*7840*/  UIADD3.X UR5, UPT, UPT, URZ, UR63, URZ, UP0, !UPT ;  /* 0x0000003fff057290 */ /* 0x000ff600087fe4ff */
[----:B------:R-:W-:Y:S01]  /*7850*/  @!UPT UIADD3 URZ, UPT, UPT, URZ, URZ, URZ ;  /* 0x000000fffffff290 */ /* 0x000fe2000fffe0ff */
[----:B------:R2:W-:Y:S02]  /*7860*/  UTMASTG.4D.IM2COL [UR8], [UR4] ;  /* 0x00000008040073b5 */ /* 0x0005e40008058000 */
[----:B--2---:R-:W-:Y:S01]  /*7870*/  UMOV UR8, UR6 ;  /* 0x0000000600087c82 */ /* 0x004fe20008000000 */
[----:B------:R-:W-:Y:S02]  /*7880*/  UMOV UR9, UR7 ;  /* 0x0000000700097c82 */ /* 0x000fe40008000000 */
[----:B------:R2:W-:Y:S01]  /*7890*/  UTMASTG.4D.IM2COL [UR8], [UR4] ;  /* 0x00000008040073b5 */ /* 0x0005e20008058000 */
[----:B------:R0:W-:Y:S01]  /*78a0*/  UTMACMDFLUSH ;  /* 0x00000000000079b7 */ /* 0x0001e20000000000 */
[----:B--2---:R-:W-:Y:S04]  /*78b0*/  DEPBAR.LE SB0, 0x1 ;  /* 0x000080400000791a */ /* 0x004fe80000000000 */
.L_x_120:
[----:B------:R-:W-:Y:S05]  /*78c0*/  BSYNC.RECONVERGENT B0 ;  /* 0x0000000000007941 */ /* 0x000fea0003800200 */
.L_x_119:
[----:B------:R-:W-:Y:S01]  /*78d0*/  BAR.SYNC.DEFER_BLOCKING 0x1, 0x80 ;  /* 0x0042000000007b1d */ /* 0x000fe20000010000 */
[----:B------:R-:W-:Y:S01]  /*78e0*/  ISETP.NE.AND P1, PT, R65, RZ, PT ;  /* 0x000000ff4100720c */ /* 0x000fe20003f25270 */
[----:B------:R-:W-:Y:S01]  /*78f0*/  UISETP.NE.AND UP0, UPT, UR49, URZ, UPT ;  /* 0x000000ff3100728c */ /* 0x000fe2000bf05270 */
[----:B------:R-:W-:Y:S11]  /*7900*/  LEA R4, R26, UR44, 0x3 ;  /* 0x0000002c1a047c11 */ /* 0x000ff6000f8e18ff */
[----:B------:R-:W-:Y:S01]  /*7910*/  @P1 SHF.L.U32 R3, R53, 0x1f, RZ ;  /* 0x0000001f35031819 */ /* 0x000fe200000006ff */
[----:B------:R-:W-:Y:S06]  /*7920*/  BRA.U !UP0, `(.L_x_121) ;  /* 0x0000000108247547 */ /* 0x000fec000b800000 */
[----:B------:R-:W2:Y:S01]  /*7930*/  S2R R0, SR_CgaCtaId ;  /* 0x0000000000007919 */ /* 0x000ea20000008800 */
[----:B------:R-:W-:Y:S01]  /*7940*/  IMAD.U32 R2, RZ, RZ, UR47 ;  /* 0x0000002fff027e24 */ /* 0x000fe2000f8e00ff */
[----:B------:R-:W-:Y:S04]  /*7950*/  UIADD3 UR4, UPT, UPT, UR47, 0x1, URZ ;  /* 0x000000012f047890 */ /* 0x000fe8000fffe0ff */
[----:B------:R-:W-:Y:S01]  /*7960*/  @P1 LEA R2, R2, UR44, 0x3 ;  /* 0x0000002c02021c11 */ /* 0x000fe2000f8e18ff */
[----:B------:R-:W-:Y:S04]  /*7970*/  UISETP.NE.AND UP0, UPT, UR4, 0x4, UPT ;  /* 0x000000040400788c */ /* 0x000fe8000bf05270 */
[----:B------:R-:W-:Y:S01]  /*7980*/  @P1 VIADD R2, R2, 0xf0 ;  /* 0x000000f002021836 */ /* 0x000fe20000000000 */
[----:B------:R-:W-:Y:S04]  /*7990*/  USEL UR47, UR4, URZ, UP0 ;  /* 0x000000ff042f7287 */ /* 0x000fe80008000000 */
[----:B--2---:R-:W-:Y:S04]  /*79a0*/  @P1 PRMT R0, R0, 0x654, R2 ;  /* 0x0000065400001816 */ /* 0x004fe80000000002 */
[----:B------:R2:W-:Y:S04]  /*79b0*/  @P1 SYNCS.ARRIVE.TRANS64.RED.A1T0 RZ, [R0+URZ], RZ ;  /* 0x000000ff00ff19a7 */ /* 0x0005e800081004ff */
.L_x_121:
[----:B------:R-:W3:Y:S01]  /*79c0*/  @P1 SYNCS.PHASECHK.TRANS64.TRYWAIT P0, [R4+URZ+0xd0], R3 ;  /* 0x0000d003040015a7 */ /* 0x000ee200080011ff */
[----:B------:R-:W-:Y:S01]  /*79d0*/  BSSY B1, `(.L_x_122) ;  /* 0x0000012000017945 */ /* 0x000fe20003800000 */
[----:B---3--:R-:W-:Y:S03]  /*79e0*/  @P1 SEL R68, RZ, 0x1, !P0 ;  /* 0x00000001ff441807 */ /* 0x008fe60004000000 */
[----:B------:R-:W-:Y:S05]  /*79f0*/  @!P1 BRA `(.L_x_123) ;  /* 0x00000000003c9947 */ /* 0x000fea0003800000 */
[----:B------:R-:W-:Y:S01]  /*7a00*/  ISETP.NE.AND P1, PT, R69, RZ, PT ;  /* 0x000000ff4500720c */ /* 0x000fe20003f25270 */
[----:B------:R-:W-:Y:S01]  /*7a10*/  BSSY B0, `(.L_x_124) ;  /* 0x0000009000007945 */ /* 0x000fe20003800000 */
[----:B------:R-:W-:Y:S11]  /*7a20*/  ISETP.NE.AND P0, PT, R68, RZ, PT ;  /* 0x000000ff4400720c */ /* 0x000ff60003f05270 */
[----:B------:R-:W-:Y:S05]  /*7a30*/  @P1 IMAD R3, R26, 0x1000, R66 ;  /* 0x000010001a031824 */ /* 0x000fea00078e0242 */
[----:B------:R-:W-:Y:S05]  /*7a40*/  @P1 IADD3 R2, PT, PT, R3, UR44, RZ ;  /* 0x0000002c03021c10 */ /* 0x000fea000fffe0ff */
[----:B------:R-:W-:Y:S01]  /*7a50*/  @P1 IMAD.IADD R2, R71, 0x1, R2 ;  /* 0x0000000147021824 */ /* 0x000fe200078e0202 */
[----:B------:R-:W-:Y:S06]  /*7a60*/  @P0 BRA `(.L_x_125) ;  /* 0x00000000000c0947 */ /* 0x000fec0003800000 */
[----:B--2---:R-:W-:Y:S04]  /*7a70*/  SHF.L.U32 R0, R53, 0x1f, RZ ;  /* 0x0000001f35007819 */ /* 0x004fe800000006ff */
[----:B------:R-:W2:Y:S02]  /*7a80*/  SYNCS.PHASECHK.TRANS64.TRYWAIT P0, [R4+URZ+0xd0], R0 ;  /* 0x0000d000040075a7 */ /* 0x000ea400080011ff */
[----:B--2---:R-:W-:Y:S05]  /*7a90*/  @!P0 BRA `(.L_x_126) ;  /* 0x0000002800908947 */ /* 0x004fea0003800000 */
.L_x_125:
[----:B------:R-:W-:Y:S05]  /*7aa0*/  BSYNC B0 ;  /* 0x0000000000007941 */ /* 0x000fea0003800000 */
.L_x_124:
[----:B------:R-:W-:Y:S02]  /*7ab0*/  ISETP.NE.AND P0, PT, R69, RZ, PT ;  /* 0x000000ff4500720c */ /* 0x000fe40003f05270 */
[----:B------:R-:W-:Y:S11]  /*7ac0*/  IADD3 R26, PT, PT, R26, 0x1, RZ ;  /* 0x000000011a1a7810 */ /* 0x000ff60007ffe0ff */
[----:B------:R3:W4:Y:S04]  /*7ad0*/  @P0 LDS.128 R28, [R3+UR44+0x200] ;  /* 0x0002002c031c0984 */ /* 0x0007280008000c00 */
[----:B------:R3:W1:Y:S02]  /*7ae0*/  @P0 LDS.128 R36, [R2+0x200] ;  /* 0x0002000002240984 */ /* 0x0006640000000c00 */
.L_x_123:
[----:B------:R-:W-:Y:S05]  /*7af0*/  BSYNC B1 ;  /* 0x0000000000017941 */ /* 0x000fea0003800000 */
.L_x_122:
[----:B--2---:R-:W-:Y:S05]  /*7b00*/  VIADD R0, R25, 0x10 ;  /* 0x0000001019007836 */ /* 0x004fea0000000000 */
[----:B------:R-:W-:Y:S04]  /*7b10*/  SHF.R.U32.HI R0, RZ, 0x15, R0 ;  /* 0x00000015ff007819 */ /* 0x000fe80000011600 */
[----:B------:R-:W-:Y:S11]  /*7b20*/  LOP3.LUT P0, RZ, R0, 0x3, R46, 0x48, !PT ;  /* 0x0000000300ff7812 */ /* 0x000ff6000780482e */
[----:B------:R-:W-:Y:S02]  /*7b30*/  @!UPT UIADD3 URZ, UPT, UPT, URZ, URZ, URZ ;  /* 0x000000fffffff290 */ /* 0x000fe4000fffe0ff */
[----:B------:R-:W-:Y:S05]  /*7b40*/  @!P0 BRA `(.L_x_127) ;  /* 0x0000000000408947 */ /* 0x000fea0003800000 */
[----:B------:R-:W2:Y:S01]  /*7b50*/  LDCU.64 UR8, c[0x4][0x70] ;  /* 0x01000e00ff0877ac */ /* 0x000ea20008000a00 */
[----:B---3--:R-:W-:Y:S01]  /*7b60*/  MOV R3, 0x0 ;  /* 0x0000000000037802 */ /* 0x008fe20000000f00 */
[----:B------:R-:W-:Y:S02]  /*7b70*/  HFMA2 R12, -RZ, RZ, 0, 5.9604644775390625e-08 ;  /* 0x00000001ff0c7431 */ /* 0x000fe400000001ff */
[----:B-1----:R-:W-:Y:S02]  /*7b80*/  IMAD.MOV.U32 R8, RZ, RZ, 0x192 ;  /* 0x00000192ff087424 */ /* 0x002fe400078e00ff */
[----:B------:R-:W-:Y:S01]  /*7b90*/  IMAD.MOV.U32 R13, RZ, RZ, RZ ;  /* 0x000000ffff0d7224 */ /* 0x000fe200078e00ff */
[----:B------:R-:W1:Y:S01]  /*7ba0*/  LDCU.64 UR6, c[0x4][0x78] ;  /* 0x01000f00ff0677ac */ /* 0x000e620008000a00 */
[----:B------:R-:W3:Y:S01]  /*7bb0*/  LDC.64 R2, c[0x4][R3] ;  /* 0x0100000003027b82 */ /* 0x000ee20000000a00 */
[----:B------:R-:W5:Y:S01]  /*7bc0*/  LDCU.64 UR4, c[0x4][0x10] ;  /* 0x01000200ff0477ac */ /* 0x000f620008000a00 */
[----:B--2---:R-:W-:Y:S01]  /*7bd0*/  MOV R5, UR9 ;  /* 0x0000000900057c02 */ /* 0x004fe20008000f00 */
[----:B------:R-:W-:Y:S01]  /*7be0*/  IMAD.U32 R4, RZ, RZ, UR8 ;  /* 0x00000008ff047e24 */ /* 0x000fe2000f8e00ff */
[----:B-1----:R-:W-:Y:S01]  /*7bf0*/  MOV R7, UR7 ;  /* 0x0000000700077c02 */ /* 0x002fe20008000f00 */
[----:B------:R-:W-:Y:S01]  /*7c00*/  IMAD.U32 R6, RZ, RZ, UR6 ;  /* 0x00000006ff067e24 */ /* 0x000fe2000f8e00ff */
[----:B-----5:R-:W-:Y:S01]  /*7c10*/  MOV R11, UR5 ;  /* 0x00000005000b7c02 */ /* 0x020fe20008000f00 */
[----:B------:R-:W-:Y:S02]  /*7c20*/  IMAD.U32 R10, RZ, RZ, UR4 ;  /* 0x00000004ff0a7e24 */ /* 0x000fe4000f8e00ff */
[----:B------:R-:W-:Y:S07]  /*7c30*/  LEPC R20, `(.L_x_127) ;  /* 0x000000001014794e */ /* 0x000fee0000000000 */
[----:B---34-:R-:W-:Y:S05]  /*7c40*/  CALL.ABS.NOINC R2 ;  /* 0x0000000002007343 */ /* 0x018fea0003c00000 */
.L_x_127:
[----:B---34-:R-:W-:Y:S01]  /*7c50*/  SHF.L.U32 R3, R28, 0x10, RZ ;  /* 0x000000101c037819 */ /* 0x018fe200000006ff */
[----:B------:R-:W-:Y:S05]  /*7c60*/  WARPSYNC.ALL ;  /* 0x0000000000007948 */ /* 0x000fea0003800000 */
[----:B------:R-:W-:Y:S01]  /*7c70*/  R2UR UR4, R25 ;  /* 0x00000000190472ca */ /* 0x000fe200000e0000 */
[----:B------:R-:W2:Y:S01]  /*7c80*/  S2R R70, SR_CgaCtaId ;  /* 0x0000000000467919 */ /* 0x000ea20000008800 */
[C---:B------:R-:W-:Y:S01]  /*7c90*/  SHF.L.U32 R20, R29.reuse, 0x10, RZ ;  /* 0x000000101d147819 */ /* 0x040fe200000006ff */
[----:B------:R-:W-:Y:S01]  /*7ca0*/  BSSY.RECONVERGENT B0, `(.L_x_128) ;  /* 0x0000059000007945 */ /* 0x000fe20003800200 */
[----:B------:R-:W-:Y:S02]  /*7cb0*/  LOP3.LUT R21, R29, 0xffff0000, RZ, 0xc0, !PT ;  /* 0xffff00001d157812 */ /* 0x000fe400078ec0ff */
[----:B------:R-:W-:Y:S02]  /*7cc0*/  ISETP.NE.AND P6, PT, R65, RZ, PT ;  /* 0x000000ff4100720c */ /* 0x000fe40003fc5270 */
[----:B------:R-:W-:Y:S05]  /*7cd0*/  ISETP.NE.AND P0, PT, R55, RZ, PT ;  /* 0x000000ff3700720c */ /* 0x000fea0003f05270 */
[----:B-1----:R-:W1:Y:S02]  /*7ce0*/  LDTM.x16 R4, tmem[UR4+0x10] ;  /* 0x00001004000479ee */ /* 0x002e640008240000 */
[----:B-1----:R-:W-:Y:S01]  /*7cf0*/  FMUL R0, R24, R4 ;  /* 0x0000000418007220 */ /* 0x002fe20000400000 */
[----:B------:R-:W-:Y:S01]  /*7d00*/  LOP3.LUT R4, R28, 0xffff0000, RZ, 0xc0, !PT ;  /* 0xffff00001c047812 */ /* 0x000fe200078ec0ff */
[C---:B------:R-:W-:Y:S01]  /*7d10*/  FMUL R2, R24.reuse, R5 ;  /* 0x0000000518027220 */ /* 0x040fe20000400000 */
[C---:B------:R-:W-:Y:S01]  /*7d20*/  FMUL R7, R24.reuse, R7 ;  /* 0x0000000718077220 */ /* 0x040fe20000400000 */
[C---:B------:R-:W-:Y:S01]  /*7d30*/  FFMA R0, R27.reuse, R3, R0 ;  /* 0x000000031b007223 */ /* 0x040fe20000000000 */
[C---:B------:R-:W-:Y:S01]  /*7d40*/  FMUL R3, R24.reuse, R6 ;  /* 0x0000000618037220 */ /* 0x040fe20000400000 */
[C---:B------:R-:W-:Y:S01]  /*7d50*/  FFMA R2, R27.reuse, R4, R2 ;  /* 0x000000041b027223 */ /* 0x040fe20000000002 */
[C---:B------:R-:W-:Y:S01]  /*7d60*/  FMUL R4, R24.reuse, R8 ;  /* 0x0000000818047220 */ /* 0x040fe20000400000 */
[----:B------:R-:W-:Y:S01]  /*7d70*/  FMUL R8, R24, R12 ;  /* 0x0000000c18087220 */ /* 0x000fe20000400000 */
[C---:B------:R-:W-:Y:S01]  /*7d80*/  FFMA R3, R27.reuse, R20, R3 ;  /* 0x000000141b037223 */ /* 0x040fe20000000003 */
[----:B------:R-:W-:Y:S01]  /*7d90*/  FFMA R7, R27, R21, R7 ;  /* 0x000000151b077223 */ /* 0x000fe20000000007 */
[----:B------:R-:W-:Y:S01]  /*7da0*/  F2FP.BF16.F32.PACK_AB R32, R2, R0 ;  /* 0x000000000220723e */ /* 0x000fe200000010ff */
[----:B------:R-:W-:Y:S01]  /*7db0*/  FMUL R12, R24, R16 ;  /* 0x00000010180c7220 */ /* 0x000fe20000400000 */
[----:B------:R-:W-:Y:S01]  /*7dc0*/  SHF.L.U32 R16, R30, 0x10, RZ ;  /* 0x000000101e107819 */ /* 0x000fe200000006ff */
[----:B------:R-:W-:Y:S01]  /*7dd0*/  FMUL R5, R24, R9 ;  /* 0x0000000918057220 */ /* 0x000fe20000400000 */
[----:B------:R-:W-:Y:S01]  /*7de0*/  LOP3.LUT R0, R30, 0xffff0000, RZ, 0xc0, !PT ;  /* 0xffff00001e007812 */ /* 0x000fe200078ec0ff */
[C---:B------:R-:W-:Y:S01]  /*7df0*/  FMUL R6, R24.reuse, R10 ;  /* 0x0000000a18067220 */ /* 0x040fe20000400000 */
[----:B------:R-:W-:Y:S01]  /*7e00*/  SHF.L.U32 R2, R31, 0x10, RZ ;  /* 0x000000101f027819 */ /* 0x000fe200000006ff */
[----:B------:R-:W-:Y:S01]  /*7e10*/  FFMA R4, R27, R16, R4 ;  /* 0x000000101b047223 */ /* 0x000fe20000000004 */
[----:B------:R-:W-:Y:S01]  /*7e20*/  F2FP.BF16.F32.PACK_AB R33, R7, R3 ;  /* 0x000000030721723e */ /* 0x000fe200000010ff */
[----:B------:R-:W-:Y:S01]  /*7e30*/  FFMA R5, R27, R0, R5 ;  /* 0x000000001b057223 */ /* 0x000fe20000000005 */
[----:B------:R-:W-:Y:S01]  /*7e40*/  LOP3.LUT R3, R31, 0xffff0000, RZ, 0xc0, !PT ;  /* 0xffff00001f037812 */ /* 0x000fe200078ec0ff */
[----:B------:R-:W-:Y:S01]  /*7e50*/  FMUL R11, R24, R11 ;  /* 0x0000000b180b7220 */ /* 0x000fe20000400000 */
[C---:B------:R-:W-:Y:S01]  /*7e60*/  SHF.L.U32 R0, R36.reuse, 0x10, RZ ;  /* 0x0000001024007819 */ /* 0x040fe200000006ff */
[C---:B------:R-:W-:Y:S01]  /*7e70*/  FFMA R6, R27.reuse, R2, R6 ;  /* 0x000000021b067223 */ /* 0x040fe20000000006 */
[----:B------:R-:W-:Y:S01]  /*7e80*/  LOP3.LUT R2, R36, 0xffff0000, RZ, 0xc0, !PT ;  /* 0xffff000024027812 */ /* 0x000fe200078ec0ff */
[----:B------:R-:W-:Y:S01]  /*7e90*/  FFMA R11, R27, R3, R11 ;  /* 0x000000031b0b7223 */ /* 0x000fe2000000000b */
[----:B------:R-:W-:Y:S01]  /*7ea0*/  SHF.L.U32 R3, R37, 0x10, RZ ;  /* 0x0000001025037819 */ /* 0x000fe200000006ff */
[C---:B------:R-:W-:Y:S01]  /*7eb0*/  FMUL R9, R24.reuse, R13 ;  /* 0x0000000d18097220 */ /* 0x040fe20000400000 */
[----:B------:R-:W-:Y:S01]  /*7ec0*/  F2FP.BF16.F32.PACK_AB R34, R5, R4 ;  /* 0x000000040522723e */ /* 0x000fe200000010ff */
[C---:B------:R-:W-:Y:S01]  /*7ed0*/  FMUL R10, R24.reuse, R14 ;  /* 0x0000000e180a7220 */ /* 0x040fe20000400000 */
[----:B------:R-:W-:Y:S01]  /*7ee0*/  SHF.L.U32 R4, R39, 0x10, RZ ;  /* 0x0000001027047819 */ /* 0x000fe200000006ff */
[----:B------:R-:W-:Y:S01]  /*7ef0*/  FFMA R8, R27, R0, R8 ;  /* 0x000000001b087223 */ /* 0x000fe20000000008 */
[----:B------:R-:W-:Y:S01]  /*7f00*/  LOP3.LUT R0, R37, 0xffff0000, RZ, 0xc0, !PT ;  /* 0xffff000025007812 */ /* 0x000fe200078ec0ff */
[C---:B------:R-:W-:Y:S01]  /*7f10*/  FFMA R9, R27.reuse, R2, R9 ;  /* 0x000000021b097223 */ /* 0x040fe20000000009 */
[----:B------:R-:W-:Y:S01]  /*7f20*/  FFMA R10, R27, R3, R10 ;  /* 0x000000031b0a7223 */ /* 0x000fe2000000000a */
[----:B------:R-:W-:Y:S01]  /*7f30*/  FMUL R15, R24, R15 ;  /* 0x0000000f180f7220 */ /* 0x000fe20000400000 */
[----:B------:R-:W-:Y:S01]  /*7f40*/  SHF.L.U32 R2, R38, 0x10, RZ ;  /* 0x0000001026027819 */ /* 0x000fe200000006ff */
[----:B------:R-:W-:Y:S01]  /*7f50*/  FMUL R13, R24, R17 ;  /* 0x00000011180d7220 */ /* 0x000fe20000400000 */
[----:B------:R-:W-:Y:S01]  /*7f60*/  LOP3.LUT R3, R38, 0xffff0000, RZ, 0xc0, !PT ;  /* 0xffff000026037812 */ /* 0x000fe200078ec0ff */
[C---:B------:R-:W-:Y:S01]  /*7f70*/  FMUL R14, R24.reuse, R18 ;  /* 0x00000012180e7220 */ /* 0x040fe20000400000 */
[----:B------:R-:W-:Y:S01]  /*7f80*/  LOP3.LUT R5, R39, 0xffff0000, RZ, 0xc0, !PT ;  /* 0xffff000027057812 */ /* 0x000fe200078ec0ff */
[----:B------:R-:W-:Y:S01]  /*7f90*/  FFMA R15, R27, R0, R15 ;  /* 0x000000001b0f7223 */ /* 0x000fe2000000000f */
[----:B------:R-:W-:Y:S01]  /*7fa0*/  FMUL R19, R24, R19 ;  /* 0x0000001318137220 */ /* 0x000fe20000400000 */
[----:B------:R-:W-:Y:S01]  /*7fb0*/  F2FP.BF16.F32.PACK_AB R35, R11, R6 ;  /* 0x000000060b23723e */ /* 0x000fe200000010ff */
[C---:B------:R-:W-:Y:S01]  /*7fc0*/  FFMA R12, R27.reuse, R2, R12 ;  /* 0x000000021b0c7223 */ /* 0x040fe2000000000c */
[C---:B------:R-:W-:Y:S01]  /*7fd0*/  FFMA R13, R27.reuse, R3, R13 ;  /* 0x000000031b0d7223 */ /* 0x040fe2000000000d */
[C---:B------:R-:W-:Y:S01]  /*7fe0*/  FFMA R14, R27.reuse, R4, R14 ;  /* 0x000000041b0e7223 */ /* 0x040fe2000000000e */
[----:B------:R-:W-:Y:S01]  /*7ff0*/  FFMA R19, R27, R5, R19 ;  /* 0x000000051b137223 */ /* 0x000fe20000000013 */
[----:B------:R1:W-:Y:S01]  /*8000*/  STS.128 [R66+UR44+0x1200], R32 ;  /* 0x0012002042007988 */ /* 0x0003e20008000c2c */
[----:B------:R-:W-:Y:S02]  /*8010*/  F2FP.BF16.F32.PACK_AB R8, R9, R8 ;  /* 0x000000080908723e */ /* 0x000fe400000010ff */
[----:B------:R-:W-:Y:S02]  /*8020*/  F2FP.BF16.F32.PACK_AB R9, R15, R10 ;  /* 0x0000000a0f09723e */ /* 0x000fe400000010ff */
[----:B------:R-:W-:Y:S02]  /*8030*/  F2FP.BF16.F32.PACK_AB R10, R13, R12 ;  /* 0x0000000c0d0a723e */ /* 0x000fe400000010ff */
[----:B------:R-:W-:Y:S02]  /*8040*/  F2FP.BF16.F32.PACK_AB R11, R19, R14 ;  /* 0x0000000e130b723e */ /* 0x000fe400000010ff */
[----:B------:R-:W-:Y:S02]  /*8050*/  MOV R0, UR47 ;  /* 0x0000002f00007c02 */ /* 0x000fe40008000f00 */
[----:B------:R-:W-:Y:S01]  /*8060*/  LEA R2, R26, UR44, 0x3 ;  /* 0x0000002c1a027c11 */ /* 0x000fe2000f8e18ff */
[----:B------:R1:W-:Y:S01]  /*8070*/  STS.128 [R67+0x1200], R8 ;  /* 0x0012000843007388 */ /* 0x0003e20000000c00 */
[----:B------:R-:W-:Y:S02]  /*8080*/  @P6 LEA R0, R0, UR44, 0x3 ;  /* 0x0000002c00006c11 */ /* 0x000fe4000f8e18ff */
[----:B------:R-:W-:Y:S02]  /*8090*/  @P6 SHF.L.U32 R3, R53, 0x1f, RZ ;  /* 0x0000001f35036819 */ /* 0x000fe400000006ff */
[----:B------:R-:W-:Y:S01]  /*80a0*/  @P6 IADD3 R0, PT, PT, R0, 0xf0, RZ ;  /* 0x000000f000006810 */ /* 0x000fe20007ffe0ff */
[----:B------:R-:W-:Y:S01]  /*80b0*/  @!PT LDS RZ, [RZ] ;  /* 0x00000000fffff984 */ /* 0x000fe20000000800 */
[----:B------:R-:W-:Y:S01]  /*80c0*/  @!PT LDS RZ, [RZ] ;  /* 0x00000000fffff984 */ /* 0x000fe20000000800 */
[----:B------:R-:W-:Y:S01]  /*80d0*/  @!PT LDS RZ, [RZ] ;  /* 0x00000000fffff984 */ /* 0x000fe20000000800 */
[----:B------:R-:W-:Y:S01]  /*80e0*/  @!PT LDS RZ, [RZ] ;  /* 0x00000000fffff984 */ /* 0x000fe20000000800 */
[----:B------:R3:W-:Y:S06]  /*80f0*/  MEMBAR.ALL.CTA ;  /* 0x0000000000007992 */ /* 0x0007ec0000008000 */
[----:B---3--:R-:W3:Y:S01]  /*8100*/  FENCE.VIEW.ASYNC.S ;  /* 0x00000000000073c6 */ /* 0x008ee20000000000 */
[----:B--2---:R-:W-:Y:S01]  /*8110*/  @P6 PRMT R0, R70, 0x654, R0 ;  /* 0x0000065446006816 */ /* 0x004fe20000000000 */
[----:B---3--:R-:W-:Y:S06]  /*8120*/  BAR.SYNC.DEFER_BLOCKING 0x1, 0x80 ;  /* 0x0042000000007b1d */ /* 0x008fec0000010000 */
[----:B------:R-:W-:Y:S05]  /*8130*/  @P0 BRA `(.L_x_129) ;  /* 0x00000000003c0947 */ /* 0x000fea0003800000 */
[----:B------:R-:W-:Y:S01]  /*8140*/  R2UR UR10, R62 ;  /* 0x000000003e0a72ca */ /* 0x000fe200000e0000 */
[----:B------:R-:W-:Y:S01]  /*8150*/  UIADD3 UR4, UP0, UPT, UR62, 0x680, URZ ;  /* 0x000006803e047890 */ /* 0x000fe2000ff1e0ff */
[----:B------:R-:W-:Y:S01]  /*8160*/  R2UR UR11, R60 ;  /* 0x000000003c0b72ca */ /* 0x000fe200000e0000 */
[----:B------:R-:W-:Y:S01]  /*8170*/  UIADD3 UR8, UPT, UPT, UR44, 0x1200, URZ ;  /* 0x000012002c087890 */ /* 0x000fe2000fffe0ff */
[----:B------:R-:W-:Y:S01]  /*8180*/  R2UR UR12, R61 ;  /* 0x000000003d0c72ca */ /* 0x000fe200000e0000 */
[----:B------:R-:W-:Y:S02]  /*8190*/  UIADD3 UR9, UPT, UPT, UR46, 0x10, URZ ;  /* 0x000000102e097890 */ /* 0x000fe4000fffe0ff */
[----:B------:R-:W-:Y:S02]  /*81a0*/  UIADD3.X UR5, UPT, UPT, URZ, UR63, URZ, UP0, !UPT ;  /* 0x0000003fff057290 */ /* 0x000fe400087fe4ff */
[----:B------:R-:W-:Y:S02]  /*81b0*/  UIADD3 UR6, UPT, UPT, UR44, 0x1a00, URZ ;  /* 0x00001a002c067890 */ /* 0x000fe4000fffe0ff */
[----:B------:R-:W-:Y:S06]  /*81c0*/  UIADD3 UR7, UPT, UPT, UR46, 0x50, URZ ;  /* 0x000000502e077890 */ /* 0x000fec000fffe0ff */
[----:B------:R2:W-:Y:S02]  /*81d0*/  UTMASTG.4D.IM2COL [UR8], [UR4] ;  /* 0x00000008040073b5 */ /* 0x0005e40008058000 */
[----:B--2---:R-:W-:Y:S01]  /*81e0*/  UMOV UR8, UR6 ;  /* 0x0000000600087c82 */ /* 0x004fe20008000000 */
[----:B------:R-:W-:Y:S02]  /*81f0*/  UMOV UR9, UR7 ;  /* 0x0000000700097c82 */ /* 0x000fe40008000000 */
[----:B------:R2:W-:Y:S01]  /*8200*/  UTMASTG.4D.IM2COL [UR8], [UR4] ;  /* 0x00000008040073b5 */ /* 0x0005e20008058000 */
[----:B------:R0:W-:Y:S01]  /*8210*/  UTMACMDFLUSH ;  /* 0x00000000000079b7 */ /* 0x0001e20000000000 */
[----:B--2---:R-:W-:Y:S04]  /*8220*/  DEPBAR.LE SB0, 0x1 ;  /* 0x000080400000791a */ /* 0x004fe80000000000 */
.L_x_129:
[----:B------:R-:W-:Y:S05]  /*8230*/  BSYNC.RECONVERGENT B0 ;  /* 0x0000000000007941 */ /* 0x000fea0003800200 */
.L_x_128:
[----:B------:R-:W-:Y:S01]  /*8240*/  BAR.SYNC.DEFER_BLOCKING 0x1, 0x80 ;  /* 0x0042000000007b1d */ /* 0x000fe20000010000 */
[----:B------:R-:W-:Y:S04]  /*8250*/  UIADD3 UR4, UPT, UPT, UR47, 0x1, URZ ;  /* 0x000000012f047890 */ /* 0x000fe8000fffe0ff */
[----:B------:R-:W-:Y:S04]  /*8260*/  UISETP.NE.AND UP0, UPT, UR4, 0x4, UPT ;  /* 0x000000040400788c */ /* 0x000fe8000bf05270 */
[----:B------:R-:W-:Y:S01]  /*8270*/  USEL UR45, UR4, URZ, UP0 ;  /* 0x000000ff042d7287 */ /* 0x000fe20008000000 */
[----:B------:R2:W-:Y:S01]  /*8280*/  @P6 SYNCS.ARRIVE.TRANS64.RED.A1T0 RZ, [R0+URZ], RZ ;  /* 0x000000ff00ff69a7 */ /* 0x0005e200081004ff */
[----:B------:R-:W-:Y:S01]  /*8290*/  BSSY B1, `(.L_x_130) ;  /* 0x0000013000017945 */ /* 0x000fe20003800000 */
[----:B------:R-:W3:Y:S02]  /*82a0*/  @P6 SYNCS.PHASECHK.TRANS64.TRYWAIT P0, [R2+URZ+0xd0], R3 ;  /* 0x0000d003020065a7 */ /* 0x000ee400080011ff */
[----:B---3--:R-:W-:Y:S01]  /*82b0*/  @P6 SEL R68, RZ, 0x1, !P0 ;  /* 0x00000001ff446807 */ /* 0x008fe20004000000 */
[----:B--2---:R-:W-:Y:S06]  /*82c0*/  @!P6 BRA `(.L_x_131) ;  /* 0x00000000003ce947 */ /* 0x004fec0003800000 */
[----:B------:R-:W-:Y:S01]  /*82d0*/  ISETP.NE.AND P1, PT, R69, RZ, PT ;  /* 0x000000ff4500720c */ /* 0x000fe20003f25270 */
[----:B------:R-:W-:Y:S01]  /*82e0*/  BSSY B0, `(.L_x_132) ;  /* 0x0000009000007945 */ /* 0x000fe20003800000 */
[----:B------:R-:W-:Y:S11]  /*82f0*/  ISETP.NE.AND P0, PT, R68, RZ, PT ;  /* 0x000000ff4400720c */ /* 0x000ff60003f05270 */
[----:B------:R-:W-:Y:S05]  /*8300*/  @P1 IMAD R3, R26, 0x1000, R66 ;  /* 0x000010001a031824 */ /* 0x000fea00078e0242 */
[----:B------:R-:W-:Y:S05]  /*8310*/  @P1 IADD3 R0, PT, PT, R3, UR44, RZ ;  /* 0x0000002c03001c10 */ /* 0x000fea000fffe0ff */
[----:B------:R-:W-:Y:S01]  /*8320*/  @P1 IMAD.IADD R0, R71, 0x1, R0 ;  /* 0x0000000147001824 */ /* 0x000fe200078e0200 */
[----:B------:R-:W-:Y:S06]  /*8330*/  @P0 BRA `(.L_x_133) ;  /* 0x00000000000c0947 */ /* 0x000fec0003800000 */
[----:B------:R-:W-:Y:S04]  /*8340*/  SHF.L.U32 R4, R53, 0x1f, RZ ;  /* 0x0000001f35047819 */ /* 0x000fe800000006ff */
[----:B------:R-:W2:Y:S02]  /*8350*/  SYNCS.PHASECHK.TRANS64.TRYWAIT P0, [R2+URZ+0xd0], R4 ;  /* 0x0000d004020075a7 */ /* 0x000ea400080011ff */
[----:B--2---:R-:W-:Y:S05]  /*8360*/  @!P0 BRA `(.L_x_134) ;  /* 0x0000002000708947 */ /* 0x004fea0003800000 */
.L_x_133:
[----:B------:R-:W-:Y:S05]  /*8370*/  BSYNC B0 ;  /* 0x0000000000007941 */ /* 0x000fea0003800000 */
.L_x_132:
[----:B------:R-:W-:Y:S02]  /*8380*/  ISETP.NE.AND P0, PT, R69, RZ, PT ;  /* 0x000000ff4500720c */ /* 0x000fe40003f05270 */
[----:B------:R-:W-:Y:S11]  /*8390*/  IADD3 R26, PT, PT, R26, 0x1, RZ ;  /* 0x000000011a1a7810 */ /* 0x000ff60007ffe0ff */
[----:B------:R3:W4:Y:S04]  /*83a0*/  @P0 LDS.128 R28, [R3+UR44+0x200] ;  /* 0x0002002c031c0984 */ /* 0x0007280008000c00 */
[----:B------:R3:W1:Y:S02]  /*83b0*/  @P0 LDS.128 R36, [R0+0x200] ;  /* 0x0002000000240984 */ /* 0x0006640000000c00 */
.L_x_131:
[----:B------:R-:W-:Y:S05]  /*83c0*/  BSYNC B1 ;  /* 0x0000000000017941 */ /* 0x000fea0003800000 */
.L_x_130:
[----:B---3--:R-:W-:Y:S05]  /*83d0*/  VIADD R0, R25, 0x20 ;  /* 0x0000002019007836 */ /* 0x008fea0000000000 */
[----:B------:R-:W-:Y:S04]  /*83e0*/  SHF.R.U32.HI R0, RZ, 0x15, R0 ;  /* 0x00000015ff007819 */ /* 0x000fe80000011600 */
[----:B------:R-:W-:Y:S11]  /*83f0*/  LOP3.LUT P0, RZ, R0, 0x3, R46, 0x48, !PT ;  /* 0x0000000300ff7812 */ /* 0x000ff6000780482e */
[----:B------:R-:W-:Y:S02]  /*8400*/  @!UPT UIADD3 URZ, UPT, UPT, URZ, URZ, URZ ;  /* 0x000000fffffff290 */ /* 0x000fe4000fffe0ff */
[----:B------:R-:W-:Y:S05]  /*8410*/  @!P0 BRA `(.L_x_135) ;  /* 0x0000000000408947 */ /* 0x000fea0003800000 */
[----:B------:R-:W3:Y:S01]  /*8420*/  LDCU.64 UR8, c[0x4][0x70] ;  /* 0x01000e00ff0877ac */ /* 0x000ee20008000a00 */
[----:B------:R-:W-:Y:S01]  /*8430*/  MOV R3, 0x0 ;  /* 0x0000000000037802 */ /* 0x000fe20000000f00 */
[----:B------:R-:W-:Y:S02]  /*8440*/  HFMA2 R12, -RZ, RZ, 0, 5.9604644775390625e-08 ;  /* 0x00000001ff0c7431 */ /* 0x000fe400000001ff */
[----:B-1----:R-:W-:Y:S02]  /*8450*/  IMAD.MOV.U32 R8, RZ, RZ, 0x192 ;  /* 0x00000192ff087424 */ /* 0x002fe400078e00ff */
[----:B------:R-:W-:Y:S01]  /*8460*/  IMAD.MOV.U32 R13, RZ, RZ, RZ ;  /* 0x000000ffff0d7224 */ /* 0x000fe200078e00ff */
[----:B------:R-:W1:Y:S01]  /*8470*/  LDCU.64 UR6, c[0x4][0x78] ;  /* 0x01000f00ff0677ac */ /* 0x000e620008000a00 */
[----:B--2---:R-:W2:Y:S01]  /*8480*/  LDC.64 R2, c[0x4][R3] ;  /* 0x0100000003027b82 */ /* 0x004ea20000000a00 */
[----:B------:R-:W5:Y:S01]  /*8490*/  LDCU.64 UR4, c[0x4][0x10] ;  /* 0x01000200ff0477ac */ /* 0x000f620008000a00 */
[----:B---3--:R-:W-:Y:S01]  /*84a0*/  MOV R5, UR9 ;  /* 0x0000000900057c02 */ /* 0x008fe20008000f00 */
[----:B------:R-:W-:Y:S01]  /*84b0*/  IMAD.U32 R4, RZ, RZ, UR8 ;  /* 0x00000008ff047e24 */ /* 0x000fe2000f8e00ff */
[----:B-1----:R-:W-:Y:S01]  /*84c0*/  MOV R7, UR7 ;  /* 0x0000000700077c02 */ /* 0x002fe20008000f00 */
[----:B------:R-:W-:Y:S01]  /*84d0*/  IMAD.U32 R6, RZ, RZ, UR6 ;  /* 0x00000006ff067e24 */ /* 0x000fe2000f8e00ff */
[----:B-----5:R-:W-:Y:S01]  /*84e0*/  MOV R11, UR5 ;  /* 0x00000005000b7c02 */ /* 0x020fe20008000f00 */
[----:B------:R-:W-:Y:S02]  /*84f0*/  IMAD.U32 R10, RZ, RZ, UR4 ;  /* 0x00000004ff0a7e24 */ /* 0x000fe4000f8e00ff */
[----:B------:R-:W-:Y:S07]  /*8500*/  LEPC R20, `(.L_x_135) ;  /* 0x000000001014794e */ /* 0x000fee0000000000 */
[----:B--2-4-:R-:W-:Y:S05]  /*8510*/  CALL.ABS.NOINC R2 ;  /* 0x0000000002007343 */ /* 0x014fea0003c00000 */
.L_x_135:
[----:B----4-:R-:W-:Y:S01]  /*8520*/  SHF.L.U32 R3, R28, 0x10, RZ ;  /* 0x000000101c037819 */ /* 0x010fe200000006ff */
[----:B------:R-:W-:Y:S05]  /*8530*/  WARPSYNC.ALL ;  /* 0x0000000000007948 */ /* 0x000fea0003800000 */
[----:B------:R-:W-:Y:S01]  /*8540*/  R2UR UR4, R25 ;  /* 0x00000000190472ca */ /* 0x000fe200000e0000 */
[----:B------:R-:W-:Y:S01]  /*8550*/  BSSY.RECONVERGENT B0, `(.L_x_136) ;  /* 0x000005a000007945 */ /* 0x000fe20003800200 */
[C---:B------:R-:W-:Y:S02]  /*8560*/  SHF.L.U32 R20, R29.reuse, 0x10, RZ ;  /* 0x000000101d147819 */ /* 0x040fe400000006ff */
[----:B------:R-:W-:Y:S02]  /*8570*/  LOP3.LUT R21, R29, 0xffff0000, RZ, 0xc0, !PT ;  /* 0xffff00001d157812 */ /* 0x000fe400078ec0ff */
[----:B------:R-:W-:Y:S02]  /*8580*/  ISETP.NE.AND P6, PT, R65, RZ, PT ;  /* 0x000000ff4100720c */ /* 0x000fe40003fc5270 */
[----:B------:R-:W-:Y:S05]  /*8590*/  ISETP.NE.AND P0, PT, R55, RZ, PT ;  /* 0x000000ff3700720c */ /* 0x000fea0003f05270 */
[----:B-12---:R-:W1:Y:S02]  /*85a0*/  LDTM.x16 R4, tmem[UR4+0x20] ;  /* 0x00002004000479ee */ /* 0x006e640008240000 */
        /* <DEDUP_REMOVED lines=8> */
[C---:B------:R-:W-:Y:S01]  /*8630*/  FMUL R8, R24.reuse, R12 ;  /* 0x0000000c18087220 */ /* 0x040fe20000400000 */
[----:B------:R-:W-:Y:S01]  /*8640*/  FMUL R12, R24, R16 ;  /* 0x00000010180c7220 */ /* 0x000fe20000400000 */
[----:B------:R-:W-:Y:S01]  /*8650*/  SHF.L.U32 R16, R30, 0x10, RZ ;  /* 0x000000101e107819 */ /* 0x000fe200000006ff */
[C---:B------:R-:W-:Y:S01]  /*8660*/  FFMA R3, R27.reuse, R20, R3 ;  /* 0x000000141b037223 */ /* 0x040fe20000000003 */
[----:B------:R-:W-:Y:S01]  /*8670*/  F2FP.BF16.F32.PACK_AB R32, R2, R0 ;  /* 0x000000000220723e */ /* 0x000fe200000010ff */
[C---:B------:R-:W-:Y:S01]  /*8680*/  FFMA R7, R27.reuse, R21, R7 ;  /* 0x000000151b077223 */ /* 0x040fe20000000007 */
[----:B------:R-:W-:Y:S01]  /*8690*/  LOP3.LUT R0, R30, 0xffff0000, RZ, 0xc0, !PT ;  /* 0xffff00001e007812 */ /* 0x000fe200078ec0ff */
[----:B------:R-:W-:Y:S01]  /*86a0*/  FFMA R4, R27, R16, R4 ;  /* 0x000000101b047223 */ /* 0x000fe20000000004 */
[C---:B------:R-:W-:Y:S01]  /*86b0*/  SHF.L.U32 R2, R31.reuse, 0x10, RZ ;  /* 0x000000101f027819 */ /* 0x040fe200000006ff */
[C---:B------:R-:W-:Y:S01]  /*86c0*/  FMUL R5, R24.reuse, R9 ;  /* 0x0000000918057220 */ /* 0x040fe20000400000 */
[----:B------:R-:W-:Y:S01]  /*86d0*/  LOP3.LUT R16, R31, 0xffff0000, RZ, 0xc0, !PT ;  /* 0xffff00001f107812 */ /* 0x000fe200078ec0ff */
[----:B------:R-:W-:Y:S01]  /*86e0*/  FMUL R6, R24, R10 ;  /* 0x0000000a18067220 */ /* 0x000fe20000400000 */
[----:B------:R-:W-:Y:S01]  /*86f0*/  F2FP.BF16.F32.PACK_AB R33, R7, R3 ;  /* 0x000000030721723e */ /* 0x000fe200000010ff */
[C---:B------:R-:W-:Y:S01]  /*8700*/  FFMA R5, R27.reuse, R0, R5 ;  /* 0x000000001b057223 */ /* 0x040fe20000000005 */
[C---:B------:R-:W-:Y:S01]  /*8710*/  SHF.L.U32 R0, R36.reuse, 0x10, RZ ;  /* 0x0000001024007819 */ /* 0x040fe200000006ff */
[----:B------:R-:W-:Y:S01]  /*8720*/  FFMA R6, R27, R2, R6 ;  /* 0x000000021b067223 */ /* 0x000fe20000000006 */
[----:B------:R-:W-:Y:S01]  /*8730*/  LOP3.LUT R2, R36, 0xffff0000, RZ, 0xc0, !PT ;  /* 0xffff000024027812 */ /* 0x000fe200078ec0ff */
[C---:B------:R-:W-:Y:S01]  /*8740*/  FMUL R11, R24.reuse, R11 ;  /* 0x0000000b180b7220 */ /* 0x040fe20000400000 */
        /* <DEDUP_REMOVED lines=9> */
[----:B------:R-:W-:Y:S01]  /*87e0*/  LOP3.LUT R0, R37, 0xffff0000, RZ, 0xc0, !PT ;  /* 0xffff000025007812 */ /* 0x000fe200078ec0ff */
[C---:B------:R-:W-:Y:S01]  /*87f0*/  FFMA R10, R27.reuse, R3, R10 ;  /* 0x000000031b0a7223 */ /* 0x040fe2000000000a */
[----:B------:R-:W-:Y:S01]  /*8800*/  FMUL R15, R24, R15 ;  /* 0x0000000f180f7220 */ /* 0x000fe20000400000 */
[----:B------:R-:W-:Y:S01]  /*8810*/  SHF.L.U32 R2, R38, 0x10, RZ ;  /* 0x0000001026027819 */ /* 0x000fe200000006ff */
[----:B------:R-:W-:Y:S01]  /*8820*/  FMUL R13, R24, R17 ;  /* 0x00000011180d7220 */ /* 0x000fe20000400000 */
[----:B------:R-:W-:Y:S01]  /*8830*/  LOP3.LUT R3, R38, 0xffff0000, RZ, 0xc0, !PT ;  /* 0xffff000026037812 */ /* 0x000fe200078ec0ff */
[C---:B------:R-:W-:Y:S01]  /*8840*/  FMUL R14, R24.reuse, R18 ;  /* 0x00000012180e7220 */ /* 0x040fe20000400000 */
        /* <DEDUP_REMOVED lines=23> */
[----:B--2---:R-:W2:Y:S01]  /*89c0*/  FENCE.VIEW.ASYNC.S ;  /* 0x00000000000073c6 */ /* 0x004ea20000000000 */
[----:B------:R-:W-:Y:S01]  /*89d0*/  @P6 PRMT R0, R70, 0x654, R0 ;  /* 0x0000065446006816 */ /* 0x000fe20000000000 */
[----:B--2---:R-:W-:Y:S06]  /*89e0*/  BAR.SYNC.DEFER_BLOCKING 0x1, 0x80 ;  /* 0x0042000000007b1d */ /* 0x004fec0000010000 */
        /* <DEDUP_REMOVED lines=16> */
.L_x_137:
[----:B------:R-:W-:Y:S05]  /*8af0*/  BSYNC.RECONVERGENT B0 ;  /* 0x0000000000007941 */ /* 0x000fea0003800200 */
.L_x_136:
        /* <DEDUP_REMOVED lines=19> */
.L_x_141:
[----:B------:R-:W-:Y:S05]  /*8c30*/  BSYNC B0 ;  /* 0x0000000000007941 */ /* 0x000fea0003800000 */
.L_x_140:
[----:B------:R-:W-:Y:S11]  /*8c40*/  ISETP.NE.AND P0, PT, R69, RZ, PT ;  /* 0x000000ff4500720c */ /* 0x000ff60003f05270 */
[----:B------:R-:W-:Y:S02]  /*8c50*/  @!UPT UIADD3 URZ, UPT, UPT, URZ, URZ, URZ ;  /* 0x000000fffffff290 */ /* 0x000fe4000fffe0ff */
[----:B------:R3:W4:Y:S04]  /*8c60*/  @P0 LDS.128 R28, [R26+UR44+0x200] ;  /* 0x0002002c1a1c0984 */ /* 0x0007280008000c00 */
[----:B------:R3:W1:Y:S02]  /*8c70*/  @P0 LDS.128 R36, [R71+0x200] ;  /* 0x0002000047240984 */ /* 0x0006640000000c00 */
.L_x_139:
[----:B------:R-:W-:Y:S05]  /*8c80*/  BSYNC B1 ;  /* 0x0000000000017941 */ /* 0x000fea0003800000 */
.L_x_138:
[----:B--2---:R-:W-:Y:S05]  /*8c90*/  VIADD R0, R25, 0x30 ;  /* 0x0000003019007836 */ /* 0x004fea0000000000 */
[----:B------:R-:W-:Y:S04]  /*8ca0*/  SHF.R.U32.HI R0, RZ, 0x15, R0 ;  /* 0x00000015ff007819 */ /* 0x000fe80000011600 */
[----:B------:R-:W-:Y:S11]  /*8cb0*/  LOP3.LUT P0, RZ, R0, 0x3, R46, 0x48, !PT ;  /* 0x0000000300ff7812 */ /* 0x000ff6000780482e */
[----:B------:R-:W-:Y:S02]  /*8cc0*/  @!UPT UIADD3 URZ, UPT, UPT, URZ, URZ, URZ ;  /* 0x000000fffffff290 */ /* 0x000fe4000fffe0ff */
[----:B------:R-:W-:Y:S05]  /*8cd0*/  @!P0 BRA `(.L_x_143) ;  /* 0x0000000000408947 */ /* 0x000fea0003800000 */
[----:B------:R-:W2:Y:S01]  /*8ce0*/  LDCU.64 UR8, c[0x4][0x70] ;  /* 0x01000e00ff0877ac */ /* 0x000ea20008000a00 */
[----:B------:R-:W-:Y:S01]  /*8cf0*/  MOV R3, 0x0 ;  /* 0x0000000000037802 */ /* 0x000fe20000000f00 */
        /* <DEDUP_REMOVED lines=14> */
.L_x_143:
[----:B------:R-:W-:Y:S01]  /*8de0*/  ISETP.NE.AND P0, PT, R55, RZ, PT ;  /* 0x000000ff3700720c */ /* 0x000fe20003f05270 */
[----:B------:R-:W-:Y:S05]  /*8df0*/  WARPSYNC.ALL ;  /* 0x0000000000007948 */ /* 0x000fea0003800000 */
[----:B------:R-:W-:Y:S01]  /*8e00*/  R2UR UR4, R25 ;  /* 0x00000000190472ca */ /* 0x000fe200000e0000 */
[----:B------:R-:W-:Y:S01]  /*8e10*/  BSSY.RECONVERGENT B0, `(.L_x_144) ;  /* 0x0000057000007945 */ /* 0x000fe20003800200 */
[C---:B----4-:R-:W-:Y:S02]  /*8e20*/  SHF.L.U32 R20, R28.reuse, 0x10, RZ ;  /* 0x000000101c147819 */ /* 0x050fe400000006ff */
[----:B------:R-:W-:Y:S02]  /*8e30*/  LOP3.LUT R21, R28, 0xffff0000, RZ, 0xc0, !PT ;  /* 0xffff00001c157812 */ /* 0x000fe400078ec0ff */
[C---:B------:R-:W-:Y:S02]  /*8e40*/  SHF.L.U32 R25, R29.reuse, 0x10, RZ ;  /* 0x000000101d197819 */ /* 0x040fe400000006ff */
[----:B---3--:R-:W-:Y:S02]  /*8e50*/  LOP3.LUT R26, R29, 0xffff0000, RZ, 0xc0, !PT ;  /* 0xffff00001d1a7812 */ /* 0x008fe400078ec0ff */
[C---:B------:R-:W-:Y:S02]  /*8e60*/  SHF.L.U32 R28, R30.reuse, 0x10, RZ ;  /* 0x000000101e1c7819 */ /* 0x040fe400000006ff */
[----:B------:R-:W-:Y:S01]  /*8e70*/  LOP3.LUT R29, R30, 0xffff0000, RZ, 0xc0, !PT ;  /* 0xffff00001e1d7812 */ /* 0x000fe200078ec0ff */
[----:B-1----:R-:W1:Y:S01]  /*8e80*/  LDTM.x16 R4, tmem[UR4+0x30] ;  /* 0x00003004000479ee */ /* 0x002e620008240000 */
[C---:B------:R-:W-:Y:S01]  /*8e90*/  SHF.L.U32 R30, R31.reuse, 0x10, RZ ;  /* 0x000000101f1e7819 */ /* 0x040fe200000006ff */
[----:B------:R-:W-:Y:S01]  /*8ea0*/  NOP ;  /* 0x0000000000007918 */ /* 0x000fe20000000000 */
[----:B------:R-:W-:Y:S02]  /*8eb0*/  LOP3.LUT R31, R31, 0xffff0000, RZ, 0xc0, !PT ;  /* 0xffff00001f1f7812 */ /* 0x000fe400078ec0ff */
[C---:B------:R-:W-:Y:S02]  /*8ec0*/  SHF.L.U32 R32, R36.reuse, 0x10, RZ ;  /* 0x0000001024207819 */ /* 0x040fe400000006ff */
[----:B------:R-:W-:Y:S02]  /*8ed0*/  LOP3.LUT R33, R36, 0xffff0000, RZ, 0xc0, !PT ;  /* 0xffff000024217812 */ /* 0x000fe400078ec0ff */
[----:B------:R-:W-:Y:S02]  /*8ee0*/  IADD3 R63, PT, PT, R63, 0x140, RZ ;  /* 0x000001403f3f7810 */ /* 0x000fe40007ffe0ff */
[----:B------:R-:W-:Y:S02]  /*8ef0*/  SHF.L.U32 R34, R37, 0x10, RZ ;  /* 0x0000001025227819 */ /* 0x000fe400000006ff */
[----:B------:R-:W-:Y:S02]  /*8f00*/  LOP3.LUT R63, R63, 0xfefffff8, RZ, 0xc0, !PT ;  /* 0xfefffff83f3f7812 */ /* 0x000fe400078ec0ff */
[----:B------:R-:W-:Y:S02]  /*8f10*/  LOP3.LUT R35, R37, 0xffff0000, RZ, 0xc0, !PT ;  /* 0xffff000025237812 */ /* 0x000fe400078ec0ff */
[----:B-1----:R1:W-:Y:S01]  /*8f20*/  SYNCS.ARRIVE.TRANS64.RED.A1T0 RZ, [R63+URZ], RZ ;  /* 0x000000ff3fff79a7 */ /* 0x0023e200081004ff */
[C---:B------:R-:W-:Y:S02]  /*8f30*/  SHF.L.U32 R36, R38.reuse, 0x10, RZ ;  /* 0x0000001026247819 */ /* 0x040fe400000006ff */
[----:B------:R-:W-:Y:S02]  /*8f40*/  LOP3.LUT R37, R38, 0xffff0000, RZ, 0xc0, !PT ;  /* 0xffff000026257812 */ /* 0x000fe400078ec0ff */
[----:B------:R-:W-:Y:S01]  /*8f50*/  SHF.L.U32 R38, R39, 0x10, RZ ;  /* 0x0000001027267819 */ /* 0x000fe200000006ff */
[C---:B------:R-:W-:Y:S01]  /*8f60*/  FMUL R4, R24.reuse, R4 ;  /* 0x0000000418047220 */ /* 0x040fe20000400000 */
[C---:B------:R-:W-:Y:S01]  /*8f70*/  FMUL R5, R24.reuse, R5 ;  /* 0x0000000518057220 */ /* 0x040fe20000400000 */
[C---:B------:R-:W-:Y:S01]  /*8f80*/  FMUL R6, R24.reuse, R6 ;  /* 0x0000000618067220 */ /* 0x040fe20000400000 */
[C---:B------:R-:W-:Y:S01]  /*8f90*/  FMUL R7, R24.reuse, R7 ;  /* 0x0000000718077220 */ /* 0x040fe20000400000 */
[C---:B------:R-:W-:Y:S01]  /*8fa0*/  FFMA R4, R27.reuse, R20, R4 ;  /* 0x000000141b047223 */ /* 0x040fe20000000004 */
        /* <DEDUP_REMOVED lines=15> */
[C---:B------:R-:W-:Y:S01]  /*90a0*/  FMUL R12, R24.reuse, R16 ;  /* 0x00000010180c7220 */ /* 0x040fe20000400000 */
[C---:B------:R-:W-:Y:S01]  /*90b0*/  FFMA R0, R27.reuse, R32, R0 ;  /* 0x000000201b007223 */ /* 0x040fe20000000000 */
[C---:B------:R-:W-:Y:S01]  /*90c0*/  FMUL R13, R24.reuse, R17 ;  /* 0x00000011180d7220 */ /* 0x040fe20000400000 */
[----:B------:R-:W-:Y:S01]  /*90d0*/  FFMA R2, R27, R33, R2 ;  /* 0x000000211b027223 */ /* 0x000fe20000000002 */
[----:B------:R-:W-:Y:S01]  /*90e0*/  F2FP.BF16.F32.PACK_AB R4, R5, R4 ;  /* 0x000000040504723e */ /* 0x000fe200000010ff */
[C---:B------:R-:W-:Y:S01]  /*90f0*/  FMUL R14, R24.reuse, R18 ;  /* 0x00000012180e7220 */ /* 0x040fe20000400000 */
[----:B------:R-:W-:Y:S01]  /*9100*/  FFMA R3, R27, R34, R3 ;  /* 0x000000221b037223 */ /* 0x000fe20000000003 */
[----:B------:R-:W-:Y:S01]  /*9110*/  LOP3.LUT R39, R39, 0xffff0000, RZ, 0xc0, !PT ;  /* 0xffff000027277812 */ /* 0x000fe200078ec0ff */
[----:B------:R-:W-:Y:S01]  /*9120*/  FFMA R15, R27, R35, R15 ;  /* 0x000000231b0f7223 */ /* 0x000fe2000000000f */
[----:B------:R-:W-:Y:S01]  /*9130*/  F2FP.BF16.F32.PACK_AB R5, R7, R6 ;  /* 0x000000060705723e */ /* 0x000fe200000010ff */
[----:B------:R-:W-:Y:S01]  /*9140*/  FMUL R19, R24, R19 ;  /* 0x0000001318137220 */ /* 0x000fe20000400000 */
[----:B------:R-:W-:Y:S01]  /*9150*/  F2FP.BF16.F32.PACK_AB R6, R9, R8 ;  /* 0x000000080906723e */ /* 0x000fe200000010ff */
        /* <DEDUP_REMOVED lines=34> */
.L_x_145:
[----:B------:R-:W-:Y:S05]  /*9380*/  BSYNC.RECONVERGENT B0 ;  /* 0x0000000000007941 */ /* 0x000fea0003800200 */
.L_x_144:
[----:B------:R-:W-:Y:S01]  /*9390*/  BAR.SYNC.DEFER_BLOCKING 0x1, 0x80 ;  /* 0x0042000000007b1d */ /* 0x000fe20000010000 */
[----:B------:R-:W-:Y:S01]  /*93a0*/  UISETP.NE.AND UP0, UPT, UR49, -0x4, UPT ;  /* 0xfffffffc3100788c */ /* 0x000fe2000bf05270 */
[----:B------:R-:W-:Y:S08]  /*93b0*/  IADD3 R22, PT, PT, R22, 0x1, RZ ;  /* 0x0000000116167810 */ /* 0x000ff00007ffe0ff */
[----:B------:R-:W-:Y:S05]  /*93c0*/  BRA.U !UP0, `(.L_x_146) ;  /* 0x0000000108247547 */ /* 0x000fea000b800000 */
[----:B------:R-:W-:Y:S01]  /*93d0*/  ISETP.NE.AND P0, PT, R65, RZ, PT ;  /* 0x000000ff4100720c */ /* 0x000fe20003f05270 */
[----:B------:R-:W-:Y:S01]  /*93e0*/  IMAD.U32 R0, RZ, RZ, UR47 ;  /* 0x0000002fff007e24 */ /* 0x000fe2000f8e00ff */
[----:B------:R-:W-:Y:S04]  /*93f0*/  UIADD3 UR4, UPT, UPT, UR47, 0x1, URZ ;  /* 0x000000012f047890 */ /* 0x000fe8000fffe0ff */
[----:B------:R-:W-:Y:S04]  /*9400*/  UISETP.NE.AND UP0, UPT, UR4, 0x4, UPT ;  /* 0x000000040400788c */ /* 0x000fe8000bf05270 */
[----:B------:R-:W-:Y:S03]  /*9410*/  USEL UR47, UR4, URZ, UP0 ;  /* 0x000000ff042f7287 */ /* 0x000fe60008000000 */
[----:B------:R-:W-:Y:S05]  /*9420*/  @P0 LEA R0, R0, UR44, 0x3 ;  /* 0x0000002c00000c11 */ /* 0x000fea000f8e18ff */
[----:B------:R-:W-:Y:S05]  /*9430*/  @P0 VIADD R0, R0, 0xf0 ;  /* 0x000000f000000836 */ /* 0x000fea0000000000 */
[----:B------:R-:W-:Y:S04]  /*9440*/  @P0 PRMT R0, R70, 0x654, R0 ;  /* 0x0000065446000816 */ /* 0x000fe80000000000 */
[----:B------:R2:W-:Y:S03]  /*9450*/  @P0 SYNCS.ARRIVE.TRANS64.RED.A1T0 RZ, [R0+URZ], RZ ;  /* 0x000000ff00ff09a7 */ /* 0x0005e600081004ff */
.L_x_146:
[----:B------:R-:W-:Y:S01]  /*9460*/  R2UR UR5, R47 ;  /* 0x000000002f0572ca */ /* 0x000fe200000e0000 */
[----:B------:R-:W-:Y:S01]  /*9470*/  UISETP.NE.AND UP0, UPT, UR58, URZ, UPT ;  /* 0x000000ff3a00728c */ /* 0x000fe2000bf05270 */
[----:B------:R-:W-:Y:S01]  /*9480*/  R2UR UR4, R48 ;  /* 0x00000000300472ca */ /* 0x000fe200000e0000 */
[----:B------:R-:W-:Y:S01]  /*9490*/  UIADD3 UR49, UPT, UPT, UR49, 0x4, URZ ;  /* 0x0000000431317890 */ /* 0x000fe2000fffe0ff */
[C---:B------:R-:W-:Y:S01]  /*94a0*/  ISETP.NE.AND P0, PT, R22.reuse, 0x2, PT ;  /* 0x000000021600780c */ /* 0x040fe20003f05270 */
[----:B------:R-:W-:Y:S01]  /*94b0*/  UMOV UR48, UR59 ;  /* 0x0000003b00307c82 */ /* 0x000fe20008000000 */
[----:B------:R-:W-:Y:S02]  /*94c0*/  LOP3.LUT R51, R51, 0x1, RZ, 0x3c, !PT ;  /* 0x0000000133337812 */ /* 0x000fe400078e3cff */
[----:B--2---:R-:W-:Y:S02]  /*94d0*/  SEL R0, RZ, 0x1, P0 ;  /* 0x00000001ff007807 */ /* 0x004fe40000000000 */
[----:B------:R-:W-:Y:S02]  /*94e0*/  SEL R22, R22, RZ, P0 ;  /* 0x000000ff16167207 */ /* 0x000fe40000000000 */
[----:B------:R-:W-:Y:S01]  /*94f0*/  LOP3.LUT R52, R52, R0, RZ, 0x3c, !PT ;  /* 0x0000000034347212 */ /* 0x000fe200078e3cff */
[----:B------:R-:W-:Y:S02]  /*9500*/  UIADD3 UR20, UPT, UPT, UR36, UR5, URZ ;  /* 0x0000000524147290 */ /* 0x000fe4000fffe0ff */
[----:B------:R-:W-:Y:S01]  /*9510*/  UIADD3 UR45, UPT, UPT, UR37, UR4, URZ ;  /* 0x00000004252d7290 */ /* 0x000fe2000fffe0ff */
[----:B------:R-:W-:Y:S11]  /*9520*/  BRA.U UP0, `(.L_x_147) ;  /* 0xffffffcd00187547 */ /* 0x000ff6000b83ffff */
[----:B------:R-:W-:-:S13]  /*9530*/  R2UR UR4, R49 ;  /* 0x00000000310472ca */ /* 0x000fda00000e0000 */
[----:B------:R-:W-:-:S09]  /*9540*/  UISETP.NE.AND UP0, UPT, UR4, URZ, UPT ;  /* 0x000000ff0400728c */ /* 0x000fd2000bf05270 */
[----:B------:R-:W-:Y:S05]  /*9550*/  BRA.U !UP0, `(.L_x_148) ;  /* 0x0000000108487547 */ /* 0x000fea000b800000 */
[----:B------:R-:W2:Y:S02]  /*9560*/  LDCU.64 UR4, c[0x0][0x890] ;  /* 0x00011200ff0477ac */ /* 0x000ea40008000a00 */
[----:B--2---:R-:W-:-:S04]  /*9570*/  UISETP.NE.U32.AND UP0, UPT, UR4, URZ, UPT ;  /* 0x000000ff0400728c */ /* 0x004fc8000bf05070 */
[----:B------:R-:W-:-:S09]  /*9580*/  UISETP.NE.AND.EX UP0, UPT, UR5, URZ, UPT, UP0 ;  /* 0x000000ff0500728c */ /* 0x000fd2000bf05300 */
[----:B------:R-:W-:Y:S05]  /*9590*/  BRA.U UP0, `(.L_x_149) ;  /* 0x00000001000c7547 */ /* 0x000fea000b800000 */
[----:B------:R-:W-:-:S13]  /*95a0*/  FSETP.NEU.AND P0, PT, R27, RZ, PT ;  /* 0x000000ff1b00720b */ /* 0x000fda0003f0d000 */
[----:B------:R-:W-:Y:S05]  /*95b0*/  @!P0 EXIT ;  /* 0x000000000000894d */ /* 0x000fea0003800000 */
[----:B------:R-:W-:Y:S05]  /*95c0*/  BRA `(.L_x_148) ;  /* 0x00000000002c7947 */ /* 0x000fea0003800000 */
.L_x_149:
[----:B------:R-:W-:Y:S01]  /*95d0*/  ISETP.NE.AND P0, PT, R64, RZ, PT ;  /* 0x000000ff4000720c */ /* 0x000fe20003f05270 */
[----:B------:R-:W-:-:S12]  /*95e0*/  BSSY.RECONVERGENT B0, `(.L_x_148) ;  /* 0x0000009000007945 */ /* 0x000fd80003800200 */
[----:B------:R-:W-:Y:S05]  /*95f0*/  @P0 BRA `(.L_x_150) ;  /* 0x0000000000140947 */ /* 0x000fea0003800000 */
[----:B------:R-:W2:Y:S02]  /*9600*/  LDCU.64 UR4, c[0x0][0x888] ;  /* 0x00011100ff0477ac */ /* 0x000ea40008000a00 */
[----:B--2---:R-:W-:-:S04]  /*9610*/  ISETP.NE.U32.AND P0, PT, RZ, UR4, PT ;  /* 0x00000004ff007c0c */ /* 0x004fc8000bf05070 */
[----:B------:R-:W-:-:S13]  /*9620*/  ISETP.NE.AND.EX P0, PT, RZ, UR5, PT, P0 ;  /* 0x00000005ff007c0c */ /* 0x000fda000bf05300 */
[----:B------:R-:W-:Y:S05]  /*9630*/  @!P0 EXIT ;  /* 0x000000000000894d */ /* 0x000fea0003800000 */
[----:B------:R-:W-:Y:S05]  /*9640*/  BRA `(.L_x_151) ;  /* 0x0000000000087947 */ /* 0x000fea0003800000 */
.L_x_150:
[----:B------:R-:W-:-:S13]  /*9650*/  FSETP.NEU.AND P0, PT, R27, RZ, PT ;  /* 0x000000ff1b00720b */ /* 0x000fda0003f0d000 */
[----:B------:R-:W-:Y:S05]  /*9660*/  @!P0 EXIT ;  /* 0x000000000000894d */ /* 0x000fea0003800000 */
.L_x_151:
[----:B------:R-:W-:Y:S05]  /*9670*/  BSYNC.RECONVERGENT B0 ;  /* 0x0000000000007941 */ /* 0x000fea0003800200 */
.L_x_148:
[----:B------:R-:W2:Y:S01]  /*9680*/  S2UR UR5, SR_CgaCtaId ;  /* 0x00000000000579c3 */ /* 0x000ea20000008800 */
[----:B------:R-:W-:Y:S01]  /*9690*/  ULEA UR4, UR47, UR44, 0x3 ;  /* 0x0000002c2f047291 */ /* 0x000fe2000f8e18ff */
[----:B------:R-:W-:-:S04]  /*96a0*/  DEPBAR.LE SB0, 0x0 ;  /* 0x000080000000791a */ /* 0x000fc80000000000 */
[----:B------:R-:W-:-:S04]  /*96b0*/  UIADD3 UR4, UPT, UPT, UR4, 0xf0, URZ ;  /* 0x000000f004047890 */ /* 0x000fc8000fffe0ff */
[----:B--2---:R-:W-:-:S09]  /*96c0*/  UPRMT UR4, UR5, 0x654, UR4 ;  /* 0x0000065405047896 */ /* 0x004fd20008000004 */
[----:B------:R-:W-:Y:S01]  /*96d0*/  SYNCS.ARRIVE.TRANS64.RED.A1T0 RZ, [UR4], RZ ;  /* 0x000000ffffff79a7 */ /* 0x000fe20008100404 */
[----:B------:R-:W-:Y:S05]  /*96e0*/  EXIT ;  /* 0x000000000000794d */ /* 0x000fea0003800000 */
.L_x_25:
[----:B------:R-:W-:Y:S07]  /*96f0*/  MOV R0, UR17 ;  /* 0x0000001100007c02 */ /* 0x000fee0008000f00 */
.L_x_152:
[----:B-1----:R1:W2:Y:S02]  /*9700*/  SYNCS.PHASECHK.TRANS64.TRYWAIT P0, [R0+URZ+0x68], R4 ;  /* 0x00006804000075a7 */ /* 0x0022a400080011ff */
[----:B--2---:R-:W-:Y:S05]  /*9710*/  @!P0 NANOSLEEP.SYNCS 0x989680 ;  /* 0x009896800000895d */ /* 0x004fea0003900000 */
[----:B------:R-:W2:Y:S02]  /*9720*/  @!P0 SYNCS.PHASECHK.TRANS64 P0, [R0+URZ+0x68], R4 ;  /* 0x00006804000085a7 */ /* 0x000ea400080010ff */
[----:B--2---:R-:W-:Y:S05]  /*9730*/  @!P0 BRA `(.L_x_152) ;  /* 0xfffffffc00f08947 */ /* 0x004fea000383ffff */
[----:B------:R-:W-:Y:S05]  /*9740*/  BRA `(.L_x_24) ;  /* 0xffffff8400387947 */ /* 0x000fea000383ffff */
.L_x_32:
[----:B------:R-:W-:Y:S07]  /*9750*/  MOV R0, UR17 ;  /* 0x0000001100007c02 */ /* 0x000fee0008000f00 */
.L_x_153:
[----:B-1----:R1:W2:Y:S02]  /*9760*/  SYNCS.PHASECHK.TRANS64.TRYWAIT P0, [R0+URZ+0x68], R4 ;  /* 0x00006804000075a7 */ /* 0x0022a400080011ff */
[----:B--2---:R-:W-:Y:S05]  /*9770*/  @!P0 NANOSLEEP.SYNCS 0x989680 ;  /* 0x009896800000895d */ /* 0x004fea0003900000 */
[----:B------:R-:W2:Y:S02]  /*9780*/  @!P0 SYNCS.PHASECHK.TRANS64 P0, [R0+URZ+0x68], R4 ;  /* 0x00006804000085a7 */ /* 0x000ea400080010ff */
[----:B--2---:R-:W-:Y:S05]  /*9790*/  @!P0 BRA `(.L_x_153) ;  /* 0xfffffffc00f08947 */ /* 0x004fea000383ffff */
[----:B------:R-:W-:Y:S05]  /*97a0*/  BRA `(.L_x_31) ;  /* 0xffffff8800907947 */ /* 0x000fea000383ffff */
.L_x_37:
[----:B------:R-:W-:-:S07]  /*97b0*/  MOV R0, UR31 ;  /* 0x0000001f00007c02 */ /* 0x000fce0008000f00 */
.L_x_154:
[----:B-1----:R1:W2:Y:S02]  /*97c0*/  SYNCS.PHASECHK.TRANS64.TRYWAIT P0, [R0+URZ+0x120], R3 ;  /* 0x00012003000075a7 */ /* 0x0022a400080011ff */
[----:B--2---:R-:W-:Y:S05]  /*97d0*/  @!P0 NANOSLEEP.SYNCS 0x989680 ;  /* 0x009896800000895d */ /* 0x004fea0003900000 */
[----:B------:R-:W2:Y:S02]  /*97e0*/  @!P0 SYNCS.PHASECHK.TRANS64 P0, [R0+URZ+0x120], R3 ;  /* 0x00012003000085a7 */ /* 0x000ea400080010ff */
[----:B--2---:R-:W-:Y:S05]  /*97f0*/  @!P0 BRA `(.L_x_154) ;  /* 0xfffffffc00f08947 */ /* 0x004fea000383ffff */
[----:B------:R-:W-:Y:S05]  /*9800*/  BRA `(.L_x_155) ;  /* 0xffffff8c00587947 */ /* 0x000fea000383ffff */
.L_x_41:
[----:B------:R-:W-:-:S07]  /*9810*/  MOV R0, UR4 ;  /* 0x0000000400007c02 */ /* 0x000fce0008000f00 */
.L_x_156:
[----:B-1----:R1:W2:Y:S02]  /*9820*/  SYNCS.PHASECHK.TRANS64.TRYWAIT P0, [R0+URZ], R2 ;  /* 0x00000002000075a7 */ /* 0x0022a400080011ff */
[----:B--2---:R-:W-:Y:S05]  /*9830*/  @!P0 NANOSLEEP.SYNCS 0x989680 ;  /* 0x009896800000895d */ /* 0x004fea0003900000 */
[----:B------:R-:W2:Y:S02]  /*9840*/  @!P0 SYNCS.PHASECHK.TRANS64 P0, [R0+URZ], R2 ;  /* 0x00000002000085a7 */ /* 0x000ea400080010ff */
[----:B--2---:R-:W-:Y:S05]  /*9850*/  @!P0 BRA `(.L_x_156) ;  /* 0xfffffffc00f08947 */ /* 0x004fea000383ffff */
[----:B------:R-:W-:Y:S05]  /*9860*/  BRA `(.L_x_157) ;  /* 0xffffff9000f07947 */ /* 0x000fea000383ffff */
.L_x_42:
[----:B------:R-:W-:-:S07]  /*9870*/  MOV R0, UR5 ;  /* 0x0000000500007c02 */ /* 0x000fce0008000f00 */
.L_x_158:
[----:B-1----:R1:W2:Y:S02]  /*9880*/  SYNCS.PHASECHK.TRANS64.TRYWAIT P0, [R0+URZ], R2 ;  /* 0x00000002000075a7 */ /* 0x0022a400080011ff */
[----:B--2---:R-:W-:Y:S05]  /*9890*/  @!P0 NANOSLEEP.SYNCS 0x989680 ;  /* 0x009896800000895d */ /* 0x004fea0003900000 */
[----:B------:R-:W2:Y:S02]  /*98a0*/  @!P0 SYNCS.PHASECHK.TRANS64 P0, [R0+URZ], R2 ;  /* 0x00000002000085a7 */ /* 0x000ea400080010ff */
[----:B--2---:R-:W-:Y:S05]  /*98b0*/  @!P0 BRA `(.L_x_158) ;  /* 0xfffffffc00f08947 */ /* 0x004fea000383ffff */
[----:B------:R-:W-:Y:S05]  /*98c0*/  BRA `(.L_x_159) ;  /* 0xffffff9400007947 */ /* 0x000fea000383ffff */
.L_x_43:
[----:B------:R-:W-:-:S07]  /*98d0*/  MOV R0, UR5 ;  /* 0x0000000500007c02 */ /* 0x000fce0008000f00 */
.L_x_160:
[----:B-1----:R1:W2:Y:S02]  /*98e0*/  SYNCS.PHASECHK.TRANS64.TRYWAIT P0, [R0+URZ], R2 ;  /* 0x00000002000075a7 */ /* 0x0022a400080011ff */
[----:B--2---:R-:W-:Y:S05]  /*98f0*/  @!P0 NANOSLEEP.SYNCS 0x989680 ;  /* 0x009896800000895d */ /* 0x004fea0003900000 */
[----:B------:R-:W2:Y:S02]  /*9900*/  @!P0 SYNCS.PHASECHK.TRANS64 P0, [R0+URZ], R2 ;  /* 0x00000002000085a7 */ /* 0x000ea400080010ff */
[----:B--2---:R-:W-:Y:S05]  /*9910*/  @!P0 BRA `(.L_x_160) ;  /* 0xfffffffc00f08947 */ /* 0x004fea000383ffff */
[----:B------:R-:W-:Y:S05]  /*9920*/  BRA `(.L_x_161) ;  /* 0xffffff9400107947 */ /* 0x000fea000383ffff */
.L_x_44:
[----:B------:R-:W-:-:S07]  /*9930*/  MOV R0, UR5 ;  /* 0x0000000500007c02 */ /* 0x000fce0008000f00 */
.L_x_162:
[----:B-1----:R1:W2:Y:S02]  /*9940*/  SYNCS.PHASECHK.TRANS64.TRYWAIT P0, [R0+URZ], R2 ;  /* 0x00000002000075a7 */ /* 0x0022a400080011ff */
[----:B--2---:R-:W-:Y:S05]  /*9950*/  @!P0 NANOSLEEP.SYNCS 0x989680 ;  /* 0x009896800000895d */ /* 0x004fea0003900000 */
[----:B------:R-:W2:Y:S02]  /*9960*/  @!P0 SYNCS.PHASECHK.TRANS64 P0, [R0+URZ], R2 ;  /* 0x00000002000085a7 */ /* 0x000ea400080010ff */
[----:B--2---:R-:W-:Y:S05]  /*9970*/  @!P0 BRA `(.L_x_162) ;  /* 0xfffffffc00f08947 */ /* 0x004fea000383ffff */
[----:B------:R-:W-:Y:S05]  /*9980*/  BRA `(.L_x_163) ;  /* 0xffffff9400207947 */ /* 0x000fea000383ffff */
.L_x_45:
[----:B------:R-:W-:-:S07]  /*9990*/  MOV R0, UR5 ;  /* 0x0000000500007c02 */ /* 0x000fce0008000f00 */
.L_x_164:
[----:B-1----:R1:W2:Y:S02]  /*99a0*/  SYNCS.PHASECHK.TRANS64.TRYWAIT P0, [R0+URZ], R2 ;  /* 0x00000002000075a7 */ /* 0x0022a400080011ff */
[----:B--2---:R-:W-:Y:S05]  /*99b0*/  @!P0 NANOSLEEP.SYNCS 0x989680 ;  /* 0x009896800000895d */ /* 0x004fea0003900000 */
[----:B------:R-:W2:Y:S02]  /*99c0*/  @!P0 SYNCS.PHASECHK.TRANS64 P0, [R0+URZ], R2 ;  /* 0x00000002000085a7 */ /* 0x000ea400080010ff */
[----:B--2---:R-:W-:Y:S05]  /*99d0*/  @!P0 BRA `(.L_x_164) ;  /* 0xfffffffc00f08947 */ /* 0x004fea000383ffff */
[----:B------:R-:W-:Y:S05]  /*99e0*/  BRA `(.L_x_165) ;  /* 0xffffff9400307947 */ /* 0x000fea000383ffff */
.L_x_46:
[----:B------:R-:W-:-:S07]  /*99f0*/  MOV R0, UR5 ;  /* 0x0000000500007c02 */ /* 0x000fce0008000f00 */
.L_x_166:
[----:B-1----:R1:W2:Y:S02]  /*9a00*/  SYNCS.PHASECHK.TRANS64.TRYWAIT P0, [R0+URZ], R2 ;  /* 0x00000002000075a7 */ /* 0x0022a400080011ff */
[----:B--2---:R-:W-:Y:S05]  /*9a10*/  @!P0 NANOSLEEP.SYNCS 0x989680 ;  /* 0x009896800000895d */ /* 0x004fea0003900000 */
[----:B------:R-:W2:Y:S02]  /*9a20*/  @!P0 SYNCS.PHASECHK.TRANS64 P0, [R0+URZ], R2 ;  /* 0x00000002000085a7 */ /* 0x000ea400080010ff */
[----:B--2---:R-:W-:Y:S05]  /*9a30*/  @!P0 BRA `(.L_x_166) ;  /* 0xfffffffc00f08947 */ /* 0x004fea000383ffff */
[----:B------:R-:W-:Y:S05]  /*9a40*/  BRA `(.L_x_167) ;  /* 0xffffff9400407947 */ /* 0x000fea000383ffff */
.L_x_47:
[----:B------:R-:W-:-:S07]  /*9a50*/  MOV R0, UR5 ;  /* 0x0000000500007c02 */ /* 0x000fce0008000f00 */
.L_x_168:
[----:B-1----:R1:W2:Y:S02]  /*9a60*/  SYNCS.PHASECHK.TRANS64.TRYWAIT P0, [R0+URZ], R2 ;  /* 0x00000002000075a7 */ /* 0x0022a400080011ff */
[----:B--2---:R-:W-:Y:S05]  /*9a70*/  @!P0 NANOSLEEP.SYNCS 0x989680 ;  /* 0x009896800000895d */ /* 0x004fea0003900000 */
[----:B------:R-:W2:Y:S02]  /*9a80*/  @!P0 SYNCS.PHASECHK.TRANS64 P0, [R0+URZ], R2 ;  /* 0x00000002000085a7 */ /* 0x000ea400080010ff */
[----:B--2---:R-:W-:Y:S05]  /*9a90*/  @!P0 BRA `(.L_x_168) ;  /* 0xfffffffc00f08947 */ /* 0x004fea000383ffff */
[----:B------:R-:W-:Y:S05]  /*9aa0*/  BRA `(.L_x_169) ;  /* 0xffffff9400507947 */ /* 0x000fea000383ffff */
.L_x_48:
[----:B------:R-:W-:-:S07]  /*9ab0*/  MOV R0, UR5 ;  /* 0x0000000500007c02 */ /* 0x000fce0008000f00 */
.L_x_170:
[----:B-1----:R1:W2:Y:S02]  /*9ac0*/  SYNCS.PHASECHK.TRANS64.TRYWAIT P0, [R0+URZ], R2 ;  /* 0x00000002000075a7 */ /* 0x0022a400080011ff */
[----:B--2---:R-:W-:Y:S05]  /*9ad0*/  @!P0 NANOSLEEP.SYNCS 0x989680 ;  /* 0x009896800000895d */ /* 0x004fea0003900000 */
[----:B------:R-:W2:Y:S02]  /*9ae0*/  @!P0 SYNCS.PHASECHK.TRANS64 P0, [R0+URZ], R2 ;  /* 0x00000002000085a7 */ /* 0x000ea400080010ff */
[----:B--2---:R-:W-:Y:S05]  /*9af0*/  @!P0 BRA `(.L_x_170) ;  /* 0xfffffffc00f08947 */ /* 0x004fea000383ffff */
[----:B------:R-:W-:Y:S05]  /*9b00*/  BRA `(.L_x_171) ;  /* 0xffffff9400607947 */ /* 0x000fea000383ffff */
.L_x_49:
[----:B------:R-:W-:-:S07]  /*9b10*/  MOV R0, UR5 ;  /* 0x0000000500007c02 */ /* 0x000fce0008000f00 */
.L_x_172:
[----:B-1----:R1:W2:Y:S02]  /*9b20*/  SYNCS.PHASECHK.TRANS64.TRYWAIT P0, [R0+URZ], R2 ;  /* 0x00000002000075a7 */ /* 0x0022a400080011ff */
[----:B--2---:R-:W-:Y:S05]  /*9b30*/  @!P0 NANOSLEEP.SYNCS 0x989680 ;  /* 0x009896800000895d */ /* 0x004fea0003900000 */
[----:B------:R-:W2:Y:S02]  /*9b40*/  @!P0 SYNCS.PHASECHK.TRANS64 P0, [R0+URZ], R2 ;  /* 0x00000002000085a7 */ /* 0x000ea400080010ff */
[----:B--2---:R-:W-:Y:S05]  /*9b50*/  @!P0 BRA `(.L_x_172) ;  /* 0xfffffffc00f08947 */ /* 0x004fea000383ffff */
[----:B------:R-:W-:Y:S05]  /*9b60*/  BRA `(.L_x_173) ;  /* 0xffffff9400707947 */ /* 0x000fea000383ffff */
.L_x_50:
[----:B------:R-:W-:-:S07]  /*9b70*/  MOV R0, UR5 ;  /* 0x0000000500007c02 */ /* 0x000fce0008000f00 */
.L_x_174:
[----:B-1----:R1:W2:Y:S02]  /*9b80*/  SYNCS.PHASECHK.TRANS64.TRYWAIT P0, [R0+URZ], R2 ;  /* 0x00000002000075a7 */ /* 0x0022a400080011ff */
[----:B--2---:R-:W-:Y:S05]  /*9b90*/  @!P0 NANOSLEEP.SYNCS 0x989680 ;  /* 0x009896800000895d */ /* 0x004fea0003900000 */
[----:B------:R-:W2:Y:S02]  /*9ba0*/  @!P0 SYNCS.PHASECHK.TRANS64 P0, [R0+URZ], R2 ;  /* 0x00000002000085a7 */ /* 0x000ea400080010ff */
[----:B--2---:R-:W-:Y:S05]  /*9bb0*/  @!P0 BRA `(.L_x_174) ;  /* 0xfffffffc00f08947 */ /* 0x004fea000383ffff */
[----:B------:R-:W-:Y:S05]  /*9bc0*/  BRA `(.L_x_175) ;  /* 0xffffff9400807947 */ /* 0x000fea000383ffff */
.L_x_51:
[----:B------:R-:W-:-:S07]  /*9bd0*/  MOV R0, UR5 ;  /* 0x0000000500007c02 */ /* 0x000fce0008000f00 */
.L_x_176:
[----:B-1----:R1:W2:Y:S02]  /*9be0*/  SYNCS.PHASECHK.TRANS64.TRYWAIT P0, [R0+URZ], R2 ;  /* 0x00000002000075a7 */ /* 0x0022a400080011ff */
[----:B--2---:R-:W-:Y:S05]  /*9bf0*/  @!P0 NANOSLEEP.SYNCS 0x989680 ;  /* 0x009896800000895d */ /* 0x004fea0003900000 */
[----:B------:R-:W2:Y:S02]  /*9c00*/  @!P0 SYNCS.PHASECHK.TRANS64 P0, [R0+URZ], R2 ;  /* 0x00000002000085a7 */ /* 0x000ea400080010ff */
[----:B--2---:R-:W-:Y:S05]  /*9c10*/  @!P0 BRA `(.L_x_176) ;  /* 0xfffffffc00f08947 */ /* 0x004fea000383ffff */
[----:B------:R-:W-:Y:S05]  /*9c20*/  BRA `(.L_x_177) ;  /* 0xffffff9400907947 */ /* 0x000fea000383ffff */
.L_x_52:
[----:B------:R-:W-:-:S07]  /*9c30*/  MOV R0, UR5 ;  /* 0x0000000500007c02 */ /* 0x000fce0008000f00 */
.L_x_178:
[----:B-1----:R1:W2:Y:S02]  /*9c40*/  SYNCS.PHASECHK.TRANS64.TRYWAIT P0, [R0+URZ], R2 ;  /* 0x00000002000075a7 */ /* 0x0022a400080011ff */
[----:B--2---:R-:W-:Y:S05]  /*9c50*/  @!P0 NANOSLEEP.SYNCS 0x989680 ;  /* 0x009896800000895d */ /* 0x004fea0003900000 */
[----:B------:R-:W2:Y:S02]  /*9c60*/  @!P0 SYNCS.PHASECHK.TRANS64 P0, [R0+URZ], R2 ;  /* 0x00000002000085a7 */ /* 0x000ea400080010ff */
[----:B--2---:R-:W-:Y:S05]  /*9c70*/  @!P0 BRA `(.L_x_178) ;  /* 0xfffffffc00f08947 */ /* 0x004fea000383ffff */
[----:B------:R-:W-:Y:S05]  /*9c80*/  BRA `(.L_x_179) ;  /* 0xffffff9400a07947 */ /* 0x000fea000383ffff */
.L_x_55:
[----:B------:R-:W-:-:S07]  /*9c90*/  MOV R4, UR4 ;  /* 0x0000000400047c02 */ /* 0x000fce0008000f00 */
.L_x_180:
[----:B--2---:R2:W3:Y:S02]  /*9ca0*/  SYNCS.PHASECHK.TRANS64.TRYWAIT P1, [R4+URZ+0x128], R6 ;  /* 0x00012806040075a7 */ /* 0x0044e400080211ff */
[----:B---3--:R-:W-:Y:S05]  /*9cb0*/  @!P1 NANOSLEEP.SYNCS 0x989680 ;  /* 0x009896800000995d */ /* 0x008fea0003900000 */
[----:B------:R-:W3:Y:S02]  /*9cc0*/  @!P1 SYNCS.PHASECHK.TRANS64 P1, [R4+URZ+0x128], R6 ;  /* 0x00012806040095a7 */ /* 0x000ee400080210ff */
[----:B---3--:R-:W-:Y:S05]  /*9cd0*/  @!P1 BRA `(.L_x_180) ;  /* 0xfffffffc00f09947 */ /* 0x008fea000383ffff */
[----:B------:R-:W-:Y:S05]  /*9ce0*/  BRA `(.L_x_181) ;  /* 0xffffff9800107947 */ /* 0x000fea000383ffff */
.L_x_56:
[----:B--2---:R-:W-:-:S07]  /*9cf0*/  MOV R4, UR4 ;  /* 0x0000000400047c02 */ /* 0x004fce0008000f00 */
.L_x_182:
[----:B--2---:R2:W3:Y:S02]  /*9d00*/  SYNCS.PHASECHK.TRANS64.TRYWAIT P1, [R4+URZ+0x120], R5 ;  /* 0x00012005040075a7 */ /* 0x0044e400080211ff */
[----:B---3--:R-:W-:Y:S05]  /*9d10*/  @!P1 NANOSLEEP.SYNCS 0x989680 ;  /* 0x009896800000995d */ /* 0x008fea0003900000 */
[----:B------:R-:W3:Y:S02]  /*9d20*/  @!P1 SYNCS.PHASECHK.TRANS64 P1, [R4+URZ+0x120], R5 ;  /* 0x00012005040095a7 */ /* 0x000ee400080210ff */
[----:B---3--:R-:W-:Y:S05]  /*9d30*/  @!P1 BRA `(.L_x_182) ;  /* 0xfffffffc00f09947 */ /* 0x008fea000383ffff */
[----:B------:R-:W-:Y:S05]  /*9d40*/  BRA `(.L_x_183) ;  /* 0xffffff9800187947 */ /* 0x000fea000383ffff */
.L_x_66:
[----:B--2---:R-:W-:-:S04]  /*9d50*/  MOV R5, UR5 ;  /* 0x0000000500057c02 */ /* 0x004fc80008000f00 */
[----:B------:R2:W3:Y:S03]  /*9d60*/  SYNCS.PHASECHK.TRANS64.TRYWAIT P0, [R5+URZ+0x8], R6 ;  /* 0x00000806050075a7 */ /* 0x0004e600080011ff */
[----:B---3--:R-:W-:Y:S05]  /*9d70*/  @!P0 NANOSLEEP.SYNCS 0x989680 ;  /* 0x009896800000895d */ /* 0x008fea0003900000 */
[----:B------:R-:W3:Y:S02]  /*9d80*/  @!P0 SYNCS.PHASECHK.TRANS64 P0, [R5+URZ+0x8], R6 ;  /* 0x00000806050085a7 */ /* 0x000ee400080010ff */
[----:B---3--:R-:W-:Y:S05]  /*9d90*/  @!P0 BRA `(.L_x_66) ;  /* 0xfffffffc00ec8947 */ /* 0x008fea000383ffff */
[----:B------:R-:W-:Y:S05]  /*9da0*/  BRA `(.L_x_65) ;  /* 0xffffff9800e47947 */ /* 0x000fea000383ffff */
.L_x_68:
[----:B------:R-:W-:Y:S01]  /*9db0*/  BSSY B0, `(.L_x_184) ;  /* 0x0000006000007945 */ /* 0x000fe20003800000 */
[----:B------:R-:W-:-:S07]  /*9dc0*/  MOV R15, 0xffffffff ;  /* 0xffffffff000f7802 */ /* 0x000fce0000000f00 */
[----:B-12--5:R-:W-:Y:S05]  /*9dd0*/  WARPSYNC.COLLECTIVE R15, `(.L_x_185) ;  /* 0x000000000f0c7348 */ /* 0x026fea0003c00000 */
[----:B------:R-:W-:Y:S02]  /*9de0*/  ELECT P6, UR79, PT ;  /* 0x00000000004f782f */ /* 0x000fe400038c0000 */
[----:B------:R-:W-:Y:S01]  /*9df0*/  MOV R14, UR79 ;  /* 0x0000004f000e7c02 */ /* 0x000fe20008000f00 */
[----:B-12--5:R-:W-:Y:S10]  /*9e00*/  ENDCOLLECTIVE ;  /* 0x000000000000791b */ /* 0x026ff40003800000 */
.L_x_185:
[----:B------:R-:W-:Y:S05]  /*9e10*/  BSYNC B0 ;  /* 0x0000000000007941 */ /* 0x000fea0003800000 */
.L_x_184:
[----:B------:R-:W-:Y:S05]  /*9e20*/  BRA `(.L_x_186) ;  /* 0xffffff9c00147947 */ /* 0x000fea000383ffff */
.L_x_70:
[----:B--2---:R-:W-:-:S04]  /*9e30*/  MOV R3, UR5 ;  /* 0x0000000500037c02 */ /* 0x004fc80008000f00 */
[----:B------:R2:W3:Y:S03]  /*9e40*/  SYNCS.PHASECHK.TRANS64.TRYWAIT P0, [R3+URZ+0x8], R4 ;  /* 0x00000804030075a7 */ /* 0x0004e600080011ff */
[----:B---3--:R-:W-:Y:S05]  /*9e50*/  @!P0 NANOSLEEP.SYNCS 0x989680 ;  /* 0x009896800000895d */ /* 0x008fea0003900000 */
[----:B------:R-:W3:Y:S02]  /*9e60*/  @!P0 SYNCS.PHASECHK.TRANS64 P0, [R3+URZ+0x8], R4 ;  /* 0x00000804030085a7 */ /* 0x000ee400080010ff */
[----:B---3--:R-:W-:Y:S05]  /*9e70*/  @!P0 BRA `(.L_x_70) ;  /* 0xfffffffc00ec8947 */ /* 0x008fea000383ffff */
[----:B------:R-:W-:Y:S05]  /*9e80*/  BRA `(.L_x_69) ;  /* 0xffffff9c00187947 */ /* 0x000fea000383ffff */
.L_x_71:
[----:B------:R-:W-:-:S07]  /*9e90*/  MOV R4, UR20 ;  /* 0x0000001400047c02 */ /* 0x000fce0008000f00 */
.L_x_187:
[----:B-1----:R1:W2:Y:S02]  /*9ea0*/  SYNCS.PHASECHK.TRANS64.TRYWAIT P0, [R4+URZ+0x120], R5 ;  /* 0x00012005040075a7 */ /* 0x0022a400080011ff */
[----:B--2---:R-:W-:Y:S05]  /*9eb0*/  @!P0 NANOSLEEP.SYNCS 0x989680 ;  /* 0x009896800000895d */ /* 0x004fea0003900000 */
[----:B------:R-:W2:Y:S02]  /*9ec0*/  @!P0 SYNCS.PHASECHK.TRANS64 P0, [R4+URZ+0x120], R5 ;  /* 0x00012005040085a7 */ /* 0x000ea400080010ff */
[----:B--2---:R-:W-:Y:S05]  /*9ed0*/  @!P0 BRA `(.L_x_187) ;  /* 0xfffffffc00f08947 */ /* 0x004fea000383ffff */
[----:B------:R-:W-:Y:S05]  /*9ee0*/  BRA `(.L_x_188) ;  /* 0xffffffa000107947 */ /* 0x000fea000383ffff */
.L_x_73:
[----:B------:R-:W-:-:S07]  /*9ef0*/  MOV R4, UR25 ;  /* 0x0000001900047c02 */ /* 0x000fce0008000f00 */
.L_x_189:
[----:B-1----:R1:W2:Y:S02]  /*9f00*/  SYNCS.PHASECHK.TRANS64.TRYWAIT P0, [R4+URZ+0x140], R5 ;  /* 0x00014005040075a7 */ /* 0x0022a400080011ff */
[----:B--2---:R-:W-:Y:S05]  /*9f10*/  @!P0 NANOSLEEP.SYNCS 0x989680 ;  /* 0x009896800000895d */ /* 0x004fea0003900000 */
[----:B------:R-:W2:Y:S02]  /*9f20*/  @!P0 SYNCS.PHASECHK.TRANS64 P0, [R4+URZ+0x140], R5 ;  /* 0x00014005040085a7 */ /* 0x000ea400080010ff */
[----:B--2---:R-:W-:Y:S05]  /*9f30*/  @!P0 BRA `(.L_x_189) ;  /* 0xfffffffc00f08947 */ /* 0x004fea000383ffff */
[----:B------:R-:W-:Y:S05]  /*9f40*/  BRA `(.L_x_72) ;  /* 0xffffffa000307947 */ /* 0x000fea000383ffff */
.L_x_77:
[----:B-1----:R-:W-:Y:S07]  /*9f50*/  MOV R4, UR18 ;  /* 0x0000001200047c02 */ /* 0x002fee0008000f00 */
.L_x_190:
[----:B-1----:R1:W2:Y:S02]  /*9f60*/  SYNCS.PHASECHK.TRANS64.TRYWAIT P0, [R4+URZ], R6 ;  /* 0x00000006040075a7 */ /* 0x0022a400080011ff */
[----:B--2---:R-:W-:Y:S05]  /*9f70*/  @!P0 NANOSLEEP.SYNCS 0x989680 ;  /* 0x009896800000895d */ /* 0x004fea0003900000 */
[----:B------:R-:W2:Y:S02]  /*9f80*/  @!P0 SYNCS.PHASECHK.TRANS64 P0, [R4+URZ], R6 ;  /* 0x00000006040085a7 */ /* 0x000ea400080010ff */
[----:B--2---:R-:W-:Y:S05]  /*9f90*/  @!P0 BRA `(.L_x_190) ;  /* 0xfffffffc00f08947 */ /* 0x004fea000383ffff */
[----:B------:R-:W-:Y:S05]  /*9fa0*/  BRA `(.L_x_76) ;  /* 0xffffffa000547947 */ /* 0x000fea000383ffff */
.L_x_81:
[----:B--2---:R-:W-:-:S07]  /*9fb0*/  MOV R0, UR4 ;  /* 0x0000000400007c02 */ /* 0x004fce0008000f00 */
.L_x_191:
[----:B--2---:R2:W3:Y:S02]  /*9fc0*/  SYNCS.PHASECHK.TRANS64.TRYWAIT P0, [R0+URZ], R2 ;  /* 0x00000002000075a7 */ /* 0x0044e400080011ff */
[----:B---3--:R-:W-:Y:S05]  /*9fd0*/  @!P0 NANOSLEEP.SYNCS 0x989680 ;  /* 0x009896800000895d */ /* 0x008fea0003900000 */
[----:B------:R-:W3:Y:S02]  /*9fe0*/  @!P0 SYNCS.PHASECHK.TRANS64 P0, [R0+URZ], R2 ;  /* 0x00000002000085a7 */ /* 0x000ee400080010ff */
[----:B---3--:R-:W-:Y:S05]  /*9ff0*/  @!P0 BRA `(.L_x_191) ;  /* 0xfffffffc00f08947 */ /* 0x008fea000383ffff */
[----:B------:R-:W-:Y:S05]  /*a000*/  BRA `(.L_x_192) ;  /* 0xffffffa4005c7947 */ /* 0x000fea000383ffff */
.L_x_84:
[----:B------:R-:W-:-:S07]  /*a010*/  MOV R0, UR20 ;  /* 0x0000001400007c02 */ /* 0x000fce0008000f00 */
.L_x_193:
[----:B--2---:R2:W3:Y:S02]  /*a020*/  SYNCS.PHASECHK.TRANS64.TRYWAIT P1, [R0+URZ+0x150], R2 ;  /* 0x00015002000075a7 */ /* 0x0044e400080211ff */
[----:B---3--:R-:W-:Y:S05]  /*a030*/  @!P1 NANOSLEEP.SYNCS 0x989680 ;  /* 0x009896800000995d */ /* 0x008fea0003900000 */
[----:B------:R-:W3:Y:S02]  /*a040*/  @!P1 SYNCS.PHASECHK.TRANS64 P1, [R0+URZ+0x150], R2 ;  /* 0x00015002000095a7 */ /* 0x000ee400080210ff */
[----:B---3--:R-:W-:Y:S05]  /*a050*/  @!P1 BRA `(.L_x_193) ;  /* 0xfffffffc00f09947 */ /* 0x008fea000383ffff */
[----:B------:R-:W-:Y:S05]  /*a060*/  BRA `(.L_x_194) ;  /* 0xffffffa400a87947 */ /* 0x000fea000383ffff */
.L_x_89:
[----:B------:R-:W-:Y:S07]  /*a070*/  MOV R2, UR31 ;  /* 0x0000001f00027c02 */ /* 0x000fee0008000f00 */
.L_x_195:
[----:B-1----:R1:W2:Y:S02]  /*a080*/  SYNCS.PHASECHK.TRANS64.TRYWAIT P0, [R2+URZ+0x120], R3 ;  /* 0x00012003020075a7 */ /* 0x0022a400080011ff */
[----:B--2---:R-:W-:Y:S05]  /*a090*/  @!P0 NANOSLEEP.SYNCS 0x989680 ;  /* 0x009896800000895d */ /* 0x004fea0003900000 */
[----:B------:R-:W2:Y:S02]  /*a0a0*/  @!P0 SYNCS.PHASECHK.TRANS64 P0, [R2+URZ+0x120], R3 ;  /* 0x00012003020085a7 */ /* 0x000ea400080010ff */
[----:B--2---:R-:W-:Y:S05]  /*a0b0*/  @!P0 BRA `(.L_x_195) ;  /* 0xfffffffc00f08947 */ /* 0x004fea000383ffff */
[----:B------:R-:W-:Y:S05]  /*a0c0*/  BRA `(.L_x_196) ;  /* 0xffffffa800fc7947 */ /* 0x000fea000383ffff */
.L_x_92:
[----:B------:R-:W-:Y:S07]  /*a0d0*/  MOV R2, UR31 ;  /* 0x0000001f00027c02 */ /* 0x000fee0008000f00 */
.L_x_197:
[----:B-1----:R1:W2:Y:S02]  /*a0e0*/  SYNCS.PHASECHK.TRANS64.TRYWAIT P2, [R2+URZ+0x118], R3 ;  /* 0x00011803020075a7 */ /* 0x0022a400080411ff */
[----:B--2---:R-:W-:Y:S05]  /*a0f0*/  @!P2 NANOSLEEP.SYNCS 0x989680 ;  /* 0x009896800000a95d */ /* 0x004fea0003900000 */
[----:B------:R-:W2:Y:S02]  /*a100*/  @!P2 SYNCS.PHASECHK.TRANS64 P2, [R2+URZ+0x118], R3 ;  /* 0x000118030200a5a7 */ /* 0x000ea400080410ff */
[----:B--2---:R-:W-:Y:S05]  /*a110*/  @!P2 BRA `(.L_x_197) ;  /* 0xfffffffc00f0a947 */ /* 0x004fea000383ffff */
[----:B------:R-:W-:Y:S05]  /*a120*/  BRA `(.L_x_91) ;  /* 0xffffffb000607947 */ /* 0x000fea000383ffff */
.L_x_95:
[----:B-1----:R-:W-:Y:S07]  /*a130*/  MOV R2, UR31 ;  /* 0x0000001f00027c02 */ /* 0x002fee0008000f00 */
.L_x_198:
[----:B-1----:R1:W2:Y:S02]  /*a140*/  SYNCS.PHASECHK.TRANS64.TRYWAIT P1, [R2+URZ+0xf0], R8 ;  /* 0x0000f008020075a7 */ /* 0x0022a400080211ff */
[----:B--2---:R-:W-:Y:S05]  /*a150*/  @!P1 NANOSLEEP.SYNCS 0x989680 ;  /* 0x009896800000995d */ /* 0x004fea0003900000 */
[----:B------:R-:W2:Y:S02]  /*a160*/  @!P1 SYNCS.PHASECHK.TRANS64 P1, [R2+URZ+0xf0], R8 ;  /* 0x0000f008020095a7 */ /* 0x000ea400080210ff */
[----:B--2---:R-:W-:Y:S05]  /*a170*/  @!P1 BRA `(.L_x_198) ;  /* 0xfffffffc00f09947 */ /* 0x004fea000383ffff */
[----:B------:R-:W-:Y:S05]  /*a180*/  BRA `(.L_x_199) ;  /* 0xffffffb000f07947 */ /* 0x000fea000383ffff */
.L_x_96:
[----:B------:R-:W-:Y:S07]  /*a190*/  MOV R2, UR31 ;  /* 0x0000001f00027c02 */ /* 0x000fee0008000f00 */
.L_x_200:
[----:B-1----:R1:W2:Y:S02]  /*a1a0*/  SYNCS.PHASECHK.TRANS64.TRYWAIT P1, [R2+URZ+0xf8], R8 ;  /* 0x0000f808020075a7 */ /* 0x0022a400080211ff */
[----:B--2---:R-:W-:Y:S05]  /*a1b0*/  @!P1 NANOSLEEP.SYNCS 0x989680 ;  /* 0x009896800000995d */ /* 0x004fea0003900000 */
[----:B------:R-:W2:Y:S02]  /*a1c0*/  @!P1 SYNCS.PHASECHK.TRANS64 P1, [R2+URZ+0xf8], R8 ;  /* 0x0000f808020095a7 */ /* 0x000ea400080210ff */
[----:B--2---:R-:W-:Y:S05]  /*a1d0*/  @!P1 BRA `(.L_x_200) ;  /* 0xfffffffc00f09947 */ /* 0x004fea000383ffff */
[----:B------:R-:W-:Y:S05]  /*a1e0*/  BRA `(.L_x_201) ;  /* 0xffffffb400487947 */ /* 0x000fea000383ffff */
.L_x_97:
[----:B------:R-:W-:Y:S07]  /*a1f0*/  MOV R2, UR31 ;  /* 0x0000001f00027c02 */ /* 0x000fee0008000f00 */
.L_x_202:
[----:B-1----:R1:W2:Y:S02]  /*a200*/  SYNCS.PHASECHK.TRANS64.TRYWAIT P1, [R2+URZ+0x100], R8 ;  /* 0x00010008020075a7 */ /* 0x0022a400080211ff */
[----:B--2---:R-:W-:Y:S05]  /*a210*/  @!P1 NANOSLEEP.SYNCS 0x989680 ;  /* 0x009896800000995d */ /* 0x004fea0003900000 */
[----:B------:R-:W2:Y:S02]  /*a220*/  @!P1 SYNCS.PHASECHK.TRANS64 P1, [R2+URZ+0x100], R8 ;  /* 0x00010008020095a7 */ /* 0x000ea400080210ff */
[----:B--2---:R-:W-:Y:S05]  /*a230*/  @!P1 BRA `(.L_x_202) ;  /* 0xfffffffc00f09947 */ /* 0x004fea000383ffff */
[----:B------:R-:W-:Y:S05]  /*a240*/  BRA `(.L_x_203) ;  /* 0xffffffb400b07947 */ /* 0x000fea000383ffff */
.L_x_98:
[----:B------:R-:W-:Y:S07]  /*a250*/  MOV R2, UR31 ;  /* 0x0000001f00027c02 */ /* 0x000fee0008000f00 */
.L_x_204:
[----:B-1----:R1:W2:Y:S02]  /*a260*/  SYNCS.PHASECHK.TRANS64.TRYWAIT P0, [R2+URZ+0x108], R8 ;  /* 0x00010808020075a7 */ /* 0x0022a400080011ff */
[----:B--2---:R-:W-:Y:S05]  /*a270*/  @!P0 NANOSLEEP.SYNCS 0x989680 ;  /* 0x009896800000895d */ /* 0x004fea0003900000 */
[----:B------:R-:W2:Y:S02]  /*a280*/  @!P0 SYNCS.PHASECHK.TRANS64 P0, [R2+URZ+0x108], R8 ;  /* 0x00010808020085a7 */ /* 0x000ea400080010ff */
[----:B--2---:R-:W-:Y:S05]  /*a290*/  @!P0 BRA `(.L_x_204) ;  /* 0xfffffffc00f08947 */ /* 0x004fea000383ffff */
[----:B------:R-:W-:Y:S05]  /*a2a0*/  BRA `(.L_x_205) ;  /* 0xffffffb800207947 */ /* 0x000fea000383ffff */
.L_x_100:
[----:B--2---:R-:W-:-:S07]  /*a2b0*/  MOV R0, UR31 ;  /* 0x0000001f00007c02 */ /* 0x004fce0008000f00 */
.L_x_206:
[----:B-1----:R1:W2:Y:S02]  /*a2c0*/  SYNCS.PHASECHK.TRANS64.TRYWAIT P0, [R0+URZ+0xf0], R2 ;  /* 0x0000f002000075a7 */ /* 0x0022a400080011ff */
[----:B--2---:R-:W-:Y:S05]  /*a2d0*/  @!P0 NANOSLEEP.SYNCS 0x989680 ;  /* 0x009896800000895d */ /* 0x004fea0003900000 */
[----:B------:R-:W2:Y:S02]  /*a2e0*/  @!P0 SYNCS.PHASECHK.TRANS64 P0, [R0+URZ+0xf0], R2 ;  /* 0x0000f002000085a7 */ /* 0x000ea400080010ff */
[----:B--2---:R-:W-:Y:S05]  /*a2f0*/  @!P0 BRA `(.L_x_206) ;  /* 0xfffffffc00f08947 */ /* 0x004fea000383ffff */
[----:B------:R-:W-:Y:S05]  /*a300*/  BRA `(.L_x_207) ;  /* 0xffffffb800a87947 */ /* 0x000fea000383ffff */
.L_x_101:
[----:B-12---:R-:W-:-:S07]  /*a310*/  MOV R0, UR31 ;  /* 0x0000001f00007c02 */ /* 0x006fce0008000f00 */
.L_x_208:
[----:B-1----:R1:W2:Y:S02]  /*a320*/  SYNCS.PHASECHK.TRANS64.TRYWAIT P0, [R0+URZ+0xf8], R2 ;  /* 0x0000f802000075a7 */ /* 0x0022a400080011ff */
[----:B--2---:R-:W-:Y:S05]  /*a330*/  @!P0 NANOSLEEP.SYNCS 0x989680 ;  /* 0x009896800000895d */ /* 0x004fea0003900000 */
[----:B------:R-:W2:Y:S02]  /*a340*/  @!P0 SYNCS.PHASECHK.TRANS64 P0, [R0+URZ+0xf8], R2 ;  /* 0x0000f802000085a7 */ /* 0x000ea400080010ff */
[----:B--2---:R-:W-:Y:S05]  /*a350*/  @!P0 BRA `(.L_x_208) ;  /* 0xfffffffc00f08947 */ /* 0x004fea000383ffff */
[----:B------:R-:W-:Y:S05]  /*a360*/  BRA `(.L_x_209) ;  /* 0xffffffb800987947 */ /* 0x000fea000383ffff */
.L_x_102:
[----:B-12---:R-:W-:-:S07]  /*a370*/  MOV R0, UR31 ;  /* 0x0000001f00007c02 */ /* 0x006fce0008000f00 */
.L_x_210:
[----:B-1----:R1:W2:Y:S02]  /*a380*/  SYNCS.PHASECHK.TRANS64.TRYWAIT P0, [R0+URZ+0x100], R2 ;  /* 0x00010002000075a7 */ /* 0x0022a400080011ff */
[----:B--2---:R-:W-:Y:S05]  /*a390*/  @!P0 NANOSLEEP.SYNCS 0x989680 ;  /* 0x009896800000895d */ /* 0x004fea0003900000 */
[----:B------:R-:W2:Y:S02]  /*a3a0*/  @!P0 SYNCS.PHASECHK.TRANS64 P0, [R0+URZ+0x100], R2 ;  /* 0x00010002000085a7 */ /* 0x000ea400080010ff */
[----:B--2---:R-:W-:Y:S05]  /*a3b0*/  @!P0 BRA `(.L_x_210) ;  /* 0xfffffffc00f08947 */ /* 0x004fea000383ffff */
[----:B------:R-:W-:Y:S05]  /*a3c0*/  BRA `(.L_x_211) ;  /* 0xffffffb800887947 */ /* 0x000fea000383ffff */
.L_x_104:
[----:B------:R-:W-:Y:S07]  /*a3d0*/  MOV R0, UR44 ;  /* 0x0000002c00007c02 */ /* 0x000fee0008000f00 */
.L_x_212:
[----:B-1----:R1:W2:Y:S02]  /*a3e0*/  SYNCS.PHASECHK.TRANS64.TRYWAIT P0, [R0+URZ+0x120], R2 ;  /* 0x00012002000075a7 */ /* 0x0022a400080011ff */
[----:B--2---:R-:W-:Y:S05]  /*a3f0*/  @!P0 NANOSLEEP.SYNCS 0x989680 ;  /* 0x009896800000895d */ /* 0x004fea0003900000 */
[----:B------:R-:W2:Y:S02]  /*a400*/  @!P0 SYNCS.PHASECHK.TRANS64 P0, [R0+URZ+0x120], R2 ;  /* 0x00012002000085a7 */ /* 0x000ea400080010ff */
[----:B--2---:R-:W-:Y:S05]  /*a410*/  @!P0 BRA `(.L_x_212) ;  /* 0xfffffffc00f08947 */ /* 0x004fea000383ffff */
[----:B------:R-:W-:Y:S05]  /*a420*/  BRA `(.L_x_213) ;  /* 0xffffffbc00647947 */ /* 0x000fea000383ffff */
.L_x_115:
[----:B-1----:R-:W-:Y:S04]  /*a430*/  MOV R2, UR44 ;  /* 0x0000002c00027c02 */ /* 0x002fe80008000f00 */
[----:B------:R1:W3:Y:S03]  /*a440*/  SYNCS.PHASECHK.TRANS64.TRYWAIT P1, [R2+URZ+0xd0], R3 ;  /* 0x0000d003020075a7 */ /* 0x0002e600080211ff */
[----:B---3--:R-:W-:Y:S05]  /*a450*/  @!P1 NANOSLEEP.SYNCS 0x989680 ;  /* 0x009896800000995d */ /* 0x008fea0003900000 */
[----:B------:R-:W3:Y:S02]  /*a460*/  @!P1 SYNCS.PHASECHK.TRANS64 P1, [R2+URZ+0xd0], R3 ;  /* 0x0000d003020095a7 */ /* 0x000ee400080210ff */
[----:B---3--:R-:W-:Y:S05]  /*a470*/  @!P1 BRA `(.L_x_115) ;  /* 0xfffffffc00ec9947 */ /* 0x008fea000383ffff */
[----:B------:R-:W-:Y:S05]  /*a480*/  BRA `(.L_x_114) ;  /* 0xffffffcc00207947 */ /* 0x000fea000383ffff */
.L_x_117:
[----:B-1----:R1:W2:Y:S02]  /*a490*/  SYNCS.PHASECHK.TRANS64.TRYWAIT P0, [R63+URZ+0x130], R0 ;  /* 0x000130003f0075a7 */ /* 0x0022a400080011ff */
[----:B--2---:R-:W-:Y:S05]  /*a4a0*/  @!P0 NANOSLEEP.SYNCS 0x989680 ;  /* 0x009896800000895d */ /* 0x004fea0003900000 */
[----:B------:R-:W2:Y:S02]  /*a4b0*/  @!P0 SYNCS.PHASECHK.TRANS64 P0, [R63+URZ+0x130], R0 ;  /* 0x000130003f0085a7 */ /* 0x000ea400080010ff */
[----:B--2---:R-:W-:Y:S05]  /*a4c0*/  @!P0 BRA `(.L_x_117) ;  /* 0xfffffffc00f08947 */ /* 0x004fea000383ffff */
[----:B------:R-:W-:Y:S05]  /*a4d0*/  BRA `(.L_x_116) ;  /* 0xffffffcc00407947 */ /* 0x000fea000383ffff */
.L_x_126:
[----:B--2---:R2:W3:Y:S02]  /*a4e0*/  SYNCS.PHASECHK.TRANS64.TRYWAIT P0, [R4+URZ+0xd0], R0 ;  /* 0x0000d000040075a7 */ /* 0x0044e400080011ff */
[----:B---3--:R-:W-:Y:S05]  /*a4f0*/  @!P0 NANOSLEEP.SYNCS 0x989680 ;  /* 0x009896800000895d */ /* 0x008fea0003900000 */
[----:B------:R-:W3:Y:S02]  /*a500*/  @!P0 SYNCS.PHASECHK.TRANS64 P0, [R4+URZ+0xd0], R0 ;  /* 0x0000d000040085a7 */ /* 0x000ee400080010ff */
[----:B---3--:R-:W-:Y:S05]  /*a510*/  @!P0 BRA `(.L_x_126) ;  /* 0xfffffffc00f08947 */ /* 0x008fea000383ffff */
[----:B------:R-:W-:Y:S05]  /*a520*/  BRA `(.L_x_125) ;  /* 0xffffffd4005c7947 */ /* 0x000fea000383ffff */
.L_x_134:
[----:B--2---:R2:W3:Y:S02]  /*a530*/  SYNCS.PHASECHK.TRANS64.TRYWAIT P0, [R2+URZ+0xd0], R4 ;  /* 0x0000d004020075a7 */ /* 0x0044e400080011ff */
[----:B---3--:R-:W-:Y:S05]  /*a540*/  @!P0 NANOSLEEP.SYNCS 0x989680 ;  /* 0x009896800000895d */ /* 0x008fea0003900000 */
[----:B------:R-:W3:Y:S02]  /*a550*/  @!P0 SYNCS.PHASECHK.TRANS64 P0, [R2+URZ+0xd0], R4 ;  /* 0x0000d004020085a7 */ /* 0x000ee400080010ff */
[----:B---3--:R-:W-:Y:S05]  /*a560*/  @!P0 BRA `(.L_x_134) ;  /* 0xfffffffc00f08947 */ /* 0x008fea000383ffff */
[----:B------:R-:W-:Y:S05]  /*a570*/  BRA `(.L_x_133) ;  /* 0xffffffdc007c7947 */ /* 0x000fea000383ffff */
.L_x_142:
[----:B--2---:R2:W3:Y:S02]  /*a580*/  SYNCS.PHASECHK.TRANS64.TRYWAIT P0, [R3+URZ+0xd0], R0 ;  /* 0x0000d000030075a7 */ /* 0x0044e400080011ff */
[----:B---3--:R-:W-:Y:S05]  /*a590*/  @!P0 NANOSLEEP.SYNCS 0x989680 ;  /* 0x009896800000895d */ /* 0x008fea0003900000 */
[----:B------:R-:W3:Y:S02]  /*a5a0*/  @!P0 SYNCS.PHASECHK.TRANS64 P0, [R3+URZ+0xd0], R0 ;  /* 0x0000d000030085a7 */ /* 0x000ee400080010ff */
[----:B---3--:R-:W-:Y:S05]  /*a5b0*/  @!P0 BRA `(.L_x_142) ;  /* 0xfffffffc00f08947 */ /* 0x008fea000383ffff */
[----:B------:R-:W-:Y:S05]  /*a5c0*/  BRA `(.L_x_141) ;  /* 0xffffffe400987947 */ /* 0x000fea000383ffff */
        .weak           $__internal_0_$__cuda_sm10x_tcgen05_guardrail_trap_col_being_dealloced_not_returned_by_alloc
        .type           $__internal_0_$__cuda_sm10x_tcgen05_guardrail_trap_col_being_dealloced_not_returned_by_alloc,@function
        .size           $__internal_0_$__cuda_sm10x_tcgen05_guardrail_trap_col_being_dealloced_not_returned_by_alloc,($__internal_1_$__cuda_sm10x_tcgen05_guardrail_trap_phase_invalid_during_alloc - $__internal_0_$__cuda_sm10x_tcgen05_guardrail_trap_col_being_dealloced_not_returned_by_alloc)
$__internal_0_$__cuda_sm10x_tcgen05_guardrail_trap_col_being_dealloced_not_returned_by_alloc:
[----:B------:R-:W-:Y:S05]  /*a5d0*/  BPT.TRAP 0x1 ;  /* 0x000000040000795c */ /* 0x000fea0000300000 */
[----:B------:R-:W-:-:S04]  /*a5e0*/  HFMA2 R3, -RZ, RZ, 0, 0 ;  /* 0x00000000ff037431 */ /* 0x000fc800000001ff */
[----:B------:R-:W-:Y:S05]  /*a5f0*/  RET.REL.NODEC R2 `(_ZN7cutlass13device_kernelINS_4conv6kernel13ConvUniversalINS1_16ConvProblemShapeILNS1_8OperatorE1ELi2EEENS1_10collective14CollectiveConvINS1_47MainloopSm100TmaUmmaWarpSpecializedImplicitGemmILS5_1ELi13ELi2ELi1ELi2EN4cute5tupleIJNSA_1CILi2EEENSC_ILi1EEESE_EEEEENSB_IJNSC_ILi128EEESH_NSB_IJNSC_ILi64EEEEEEEEENS_10bfloat16_tESL_NSA_8TiledMMAINSA_8MMA_AtomIJNSA_26SM100_MMA_F16BF16_2x1SM_SSISL_SL_fLi128ELi128ELNSA_4UMMA5MajorE0ELSQ_1ELNSP_7ScaleInE0ELSR_0EEEEEENSA_6LayoutINSB_IJSE_SE_SE_EEENSB_IJNSC_ILi0EEESW_SW_EEEEENSB_IJNSA_10UnderscoreESZ_SZ_EEEEENS7_6detail27Sm100ImplicitGemmTileTraitsINSA_25SM100_TMA_2SM_LOAD_IM2COLENSA_14ComposedLayoutINSA_7SwizzleILi3ELi4ELi3EEENSA_18smem_ptr_flag_bitsILi16EEENSU_INSB_IJNSC_ILi8EEESI_EEENSB_IJSI_SE_EEEEEEEvEENS13_INSA_18SM100_TMA_2SM_LOADENS15_IS17_S19_NSU_INSB_IJSI_S1A_EEENSB_IJSE_SI_EEEEEEEvEEEENS_8epilogue10collective18CollectiveEpilogueINS1N_23Sm100TmaWarpSpecializedILi4ELi2ELi16ELb1ELb0EEEJNSB_IJSI_SH_SJ_EEENSB_IJNSU_ISI_SE_EENSU_INSB_IJNSC_ILi16EEESD_EEES1I_EEEEESL_NSB_IJNSB_IJlllEEESE_SW_EEESL_S1Z_NS1N_6fusion15FusionCallbacksIS1R_NS20_17LinearCombinationISL_fSL_fLNS_15FloatRoundStyleE2EEES1S_S1X_JEEENSA_5SM1004TMEM4LOAD26SM100_TMEM_LOAD_32dp32b16xENSA_20SM90_TMA_LOAD_IM2COLENS15_INS16_ILi1ELi4ELi3EEES19_NSU_INSB_IJS1A_S1U_EEENSB_IJS1U_SE_EEEEEEENSA_39AutoVectorizingCopyWithAssumedAlignmentILi128EEENSA_21SM90_TMA_STORE_IM2COLES2F_S2H_S2H_EEEvvEEEEvNT_6ParamsE) ;  /* 0xffffff5802807950 */ /* 0x000fea0003c3ffff */
        .weak           $__internal_1_$__cuda_sm10x_tcgen05_guardrail_trap_phase_invalid_during_alloc
        .type           $__internal_1_$__cuda_sm10x_tcgen05_guardrail_trap_phase_invalid_during_alloc,@function
        .size           $__internal_1_$__cuda_sm10x_tcgen05_guardrail_trap_phase_invalid_during_alloc,($__internal_2_$__cuda_sm10x_tcgen05_guardrail_trap_unallocated_columns_being_dealloced - $__internal_1_$__cuda_sm10x_tcgen05_guardrail_trap_phase_invalid_during_alloc)
$__internal_1_$__cuda_sm10x_tcgen05_guardrail_trap_phase_invalid_during_alloc:
[----:B------:R-:W-:Y:S05]  /*a600*/  BPT.TRAP 0x1 ;  /* 0x000000040000795c */ /* 0x000fea0000300000 */
[----:B------:R-:W-:-:S04]  /*a610*/  MOV R5, 0x0 ;  /* 0x0000000000057802 */ /* 0x000fc80000000f00 */
[----:B------:R-:W-:Y:S05]  /*a620*/  RET.REL.NODEC R4 `(_ZN7cutlass13device_kernelINS_4conv6kernel13ConvUniversalINS1_16ConvProblemShapeILNS1_8OperatorE1ELi2EEENS1_10collective14CollectiveConvINS1_47MainloopSm100TmaUmmaWarpSpecializedImplicitGemmILS5_1ELi13ELi2ELi1ELi2EN4cute5tupleIJNSA_1CILi2EEENSC_ILi1EEESE_EEEEENSB_IJNSC_ILi128EEESH_NSB_IJNSC_ILi64EEEEEEEEENS_10bfloat16_tESL_NSA_8TiledMMAINSA_8MMA_AtomIJNSA_26SM100_MMA_F16BF16_2x1SM_SSISL_SL_fLi128ELi128ELNSA_4UMMA5MajorE0ELSQ_1ELNSP_7ScaleInE0ELSR_0EEEEEENSA_6LayoutINSB_IJSE_SE_SE_EEENSB_IJNSC_ILi0EEESW_SW_EEEEENSB_IJNSA_10UnderscoreESZ_SZ_EEEEENS7_6detail27Sm100ImplicitGemmTileTraitsINSA_25SM100_TMA_2SM_LOAD_IM2COLENSA_14ComposedLayoutINSA_7SwizzleILi3ELi4ELi3EEENSA_18smem_ptr_flag_bitsILi16EEENSU_INSB_IJNSC_ILi8EEESI_EEENSB_IJSI_SE_EEEEEEEvEENS13_INSA_18SM100_TMA_2SM_LOADENS15_IS17_S19_NSU_INSB_IJSI_S1A_EEENSB_IJSE_SI_EEEEEEEvEEEENS_8epilogue10collective18CollectiveEpilogueINS1N_23Sm100TmaWarpSpecializedILi4ELi2ELi16ELb1ELb0EEEJNSB_IJSI_SH_SJ_EEENSB_IJNSU_ISI_SE_EENSU_INSB_IJNSC_ILi16EEESD_EEES1I_EEEEESL_NSB_IJNSB_IJlllEEESE_SW_EEESL_S1Z_NS1N_6fusion15FusionCallbacksIS1R_NS20_17LinearCombinationISL_fSL_fLNS_15FloatRoundStyleE2EEES1S_S1X_JEEENSA_5SM1004TMEM4LOAD26SM100_TMEM_LOAD_32dp32b16xENSA_20SM90_TMA_LOAD_IM2COLENS15_INS16_ILi1ELi4ELi3EEES19_NSU_INSB_IJS1A_S1U_EEENSB_IJS1U_SE_EEEEEEENSA_39AutoVectorizingCopyWithAssumedAlignmentILi128EEENSA_21SM90_TMA_STORE_IM2COLES2F_S2H_S2H_EEEvvEEEEvNT_6ParamsE) ;  /* 0xffffff5804747950 */ /* 0x000fea0003c3ffff */
        .weak           $__internal_2_$__cuda_sm10x_tcgen05_guardrail_trap_unallocated_columns_being_dealloced
        .type           $__internal_2_$__cuda_sm10x_tcgen05_guardrail_trap_unallocated_columns_being_dealloced,@function
        .size           $__internal_2_$__cuda_sm10x_tcgen05_guardrail_trap_unallocated_columns_being_dealloced,(.L_x_215 - $__internal_2_$__cuda_sm10x_tcgen05_guardrail_trap_unallocated_columns_being_dealloced)
$__internal_2_$__cuda_sm10x_tcgen05_guardrail_trap_unallocated_columns_being_dealloced:
[----:B------:R-:W-:Y:S05]  /*a630*/  BPT.TRAP 0x1 ;  /* 0x000000040000795c */ /* 0x000fea0000300000 */
[----:B------:R-:W-:-:S04]  /*a640*/  HFMA2 R3, -RZ, RZ, 0, 0 ;  /* 0x00000000ff037431 */ /* 0x000fc800000001ff */
[----:B------:R-:W-:Y:S05]  /*a650*/  RET.REL.NODEC R2 `(_ZN7cutlass13device_kernelINS_4conv6kernel13ConvUniversalINS1_16ConvProblemShapeILNS1_8OperatorE1ELi2EEENS1_10collective14CollectiveConvINS1_47MainloopSm100TmaUmmaWarpSpecializedImplicitGemmILS5_1ELi13ELi2ELi1ELi2EN4cute5tupleIJNSA_1CILi2EEENSC_ILi1EEESE_EEEEENSB_IJNSC_ILi128EEESH_NSB_IJNSC_ILi64EEEEEEEEENS_10bfloat16_tESL_NSA_8TiledMMAINSA_8MMA_AtomIJNSA_26SM100_MMA_F16BF16_2x1SM_SSISL_SL_fLi128ELi128ELNSA_4UMMA5MajorE0ELSQ_1ELNSP_7ScaleInE0ELSR_0EEEEEENSA_6LayoutINSB_IJSE_SE_SE_EEENSB_IJNSC_ILi0EEESW_SW_EEEEENSB_IJNSA_10UnderscoreESZ_SZ_EEEEENS7_6detail27Sm100ImplicitGemmTileTraitsINSA_25SM100_TMA_2SM_LOAD_IM2COLENSA_14ComposedLayoutINSA_7SwizzleILi3ELi4ELi3EEENSA_18smem_ptr_flag_bitsILi16EEENSU_INSB_IJNSC_ILi8EEESI_EEENSB_IJSI_SE_EEEEEEEvEENS13_INSA_18SM100_TMA_2SM_LOADENS15_IS17_S19_NSU_INSB_IJSI_S1A_EEENSB_IJSE_SI_EEEEEEEvEEEENS_8epilogue10collective18CollectiveEpilogueINS1N_23Sm100TmaWarpSpecializedILi4ELi2ELi16ELb1ELb0EEEJNSB_IJSI_SH_SJ_EEENSB_IJNSU_ISI_SE_EENSU_INSB_IJNSC_ILi16EEESD_EEES1I_EEEEESL_NSB_IJNSB_IJlllEEESE_SW_EEESL_S1Z_NS1N_6fusion15FusionCallbacksIS1R_NS20_17LinearCombinationISL_fSL_fLNS_15FloatRoundStyleE2EEES1S_S1X_JEEENSA_5SM1004TMEM4LOAD26SM100_TMEM_LOAD_32dp32b16xENSA_20SM90_TMA_LOAD_IM2COLENS15_INS16_ILi1ELi4ELi3EEES19_NSU_INSB_IJS1A_S1U_EEENSB_IJS1U_SE_EEEEEEENSA_39AutoVectorizingCopyWithAssumedAlignmentILi128EEENSA_21SM90_TMA_STORE_IM2COLES2F_S2H_S2H_EEEvvEEEEvNT_6ParamsE) ;  /* 0xffffff5802687950 */ /* 0x000fea0003c3ffff */
.L_x_214:
[----:B------:R-:W-:-:S00]  /*a660*/  BRA `(.L_x_214) ;  /* 0xfffffffc00fc7947 */ /* 0x000fc0000383ffff */
[----:B------:R-:W-:-:S00]  /*a670*/  NOP ;  /* 0x0000000000007918 */ /* 0x000fc00000000000 */
        /* <DEDUP_REMOVED lines=8> */
.L_x_215:


//--------------------- .nv.global.init           --------------------------
	.section	.nv.global.init,"aw",@progbits
.nv.global.init:
	.type		$str$29,@object
	.size		$str$29,($str$30 - $str$29)
$str$29:
        /*0000*/ 	.byte	0x28, 0x61, 0x64, 0x64, 0x72, 0x65, 0x73, 0x73, 0x20, 0x26, 0x20, 0x6d, 0x61, 0x73, 0x6b, 0x29
        /*0010*/ 	.byte	0x20, 0x3d, 0x3d, 0x20, 0x30, 0x00
	.type		$str$30,@object
	.size		$str$30,($str$28 - $str$30)
$str$30:
        /*0016*/ 	.byte	0x2f, 0x74, 0x6d, 0x70, 0x2f, 0x63, 0x75, 0x74, 0x6c, 0x61, 0x73, 0x73, 0x5f, 0x73, 0x77, 0x65
        /*0026*/ 	.byte	0x65, 0x70, 0x5f, 0x73, 0x72, 0x63, 0x2f, 0x69, 0x6e, 0x63, 0x6c, 0x75, 0x64, 0x65, 0x2f, 0x63
        /*0036*/ 	.byte	0x75, 0x74, 0x65, 0x2f, 0x70, 0x6f, 0x69, 0x6e, 0x74, 0x65, 0x72, 0x5f, 0x66, 0x6c, 0x61, 0x67
        /*0046*/ 	.byte	0x67, 0x65, 0x64, 0x2e, 0x68, 0x70, 0x70, 0x00
	.type		$str$28,@object
	.size		$str$28,($str$27 - $str$28)
$str$28:
        /*004e*/ 	.byte	0x2f, 0x74, 0x6d, 0x70, 0x2f, 0x63, 0x75, 0x74, 0x6c, 0x61, 0x73, 0x73, 0x5f, 0x73, 0x77, 0x65
        /*005e*/ 	.byte	0x65, 0x70, 0x5f, 0x73, 0x72, 0x63, 0x2f, 0x69, 0x6e, 0x63, 0x6c, 0x75, 0x64, 0x65, 0x2f, 0x63
        /*006e*/ 	.byte	0x75, 0x74, 0x65, 0x2f, 0x61, 0x74, 0x6f, 0x6d, 0x2f, 0x63, 0x6f, 0x70, 0x79, 0x5f, 0x74, 0x72
        /*007e*/ 	.byte	0x61, 0x69, 0x74, 0x73, 0x5f, 0x73, 0x6d, 0x31, 0x30, 0x30, 0x2e, 0x68, 0x70, 0x70, 0x00
	.type		$str$27,@object
	.size		$str$27,(__unnamed_1 - $str$27)
$str$27:
        /*008d*/ 	.byte	0x28, 0x28, 0x75, 0x69, 0x6e, 0x74, 0x33, 0x32, 0x5f, 0x74, 0x28, 0x74, 0x68, 0x72, 0x65, 0x61
        /*009d*/ 	.byte	0x64, 0x49, 0x64, 0x78, 0x2e, 0x78, 0x29, 0x20, 0x2f, 0x20, 0x33, 0x32, 0x29, 0x20, 0x25, 0x20
        /*00ad*/ 	.byte	0x34, 0x29, 0x20, 0x3d, 0x3d, 0x20, 0x28, 0x28, 0x28, 0x74, 0x6d, 0x65, 0x6d, 0x5f, 0x61, 0x64
        /*00bd*/ 	.byte	0x64, 0x72, 0x20, 0x3e, 0x3e, 0x20, 0x31, 0x36, 0x29, 0x20, 0x2f, 0x20, 0x33, 0x32, 0x29, 0x20
        /*00cd*/ 	.byte	0x25, 0x20, 0x34, 0x29, 0x00
	.type		__unnamed_1,@object
	.size		__unnamed_1,(__unnamed_2 - __unnamed_1)
__unnamed_1:
        /*00d2*/ 	.byte	0x61, 0x75, 0x74, 0x6f, 0x20, 0x63, 0x75, 0x74, 0x65, 0x3a, 0x3a, 0x61, 0x73, 0x5f, 0x70, 0x6f
        /* <DEDUP_REMOVED lines=24> */
        /*0262*/ 	.byte	0x43, 0x3c, 0x32, 0x30, 0x34, 0x38, 0x3e, 0x3e, 0x3e, 0x3e, 0x5d, 0x00
	.type		__unnamed_2,@object
	.size		__unnamed_2,(.L_2 - __unnamed_2)
__unnamed_2:
        /* <DEDUP_REMOVED lines=40> */
        /*04ee*/ 	.byte	0x3a, 0x3a, 0x43, 0x3c, 0x30, 0x3e, 0x3e, 0x3e, 0x3e, 0x5d, 0x00
.L_2:


//--------------------- .nv.shared._ZN7cutlass13device_kernelINS_4conv6kernel13ConvUniversalINS1_16ConvProblemShapeILNS1_8OperatorE1ELi2EEENS1_10collective14CollectiveConvINS1_47MainloopSm100TmaUmmaWarpSpecializedImplicitGemmILS5_1ELi13ELi2ELi1ELi2EN4cute5tupleIJNSA_1CILi2EEENSC_ILi1EEESE_EEEEENSB_IJNSC_ILi128EEESH_NSB_IJNSC_ILi64EEEEEEEEENS_10bfloat16_tESL_NSA_8TiledMMAINSA_8MMA_AtomIJNSA_26SM100_MMA_F16BF16_2x1SM_SSISL_SL_fLi128ELi128ELNSA_4UMMA5MajorE0ELSQ_1ELNSP_7ScaleInE0ELSR_0EEEEEENSA_6LayoutINSB_IJSE_SE_SE_EEENSB_IJNSC_ILi0EEESW_SW_EEEEENSB_IJNSA_10UnderscoreESZ_SZ_EEEEENS7_6detail27Sm100ImplicitGemmTileTraitsINSA_25SM100_TMA_2SM_LOAD_IM2COLENSA_14ComposedLayoutINSA_7SwizzleILi3ELi4ELi3EEENSA_18smem_ptr_flag_bitsILi16EEENSU_INSB_IJNSC_ILi8EEESI_EEENSB_IJSI_SE_EEEEEEEvEENS13_INSA_18SM100_TMA_2SM_LOADENS15_IS17_S19_NSU_INSB_IJSI_S1A_EEENSB_IJSE_SI_EEEEEEEvEEEENS_8epilogue10collective18CollectiveEpilogueINS1N_23Sm100TmaWarpSpecializedILi4ELi2ELi16ELb1ELb0EEEJNSB_IJSI_SH_SJ_EEENSB_IJNSU_ISI_SE_EENSU_INSB_IJNSC_ILi16EEESD_EEES1I_EEEEESL_NSB_IJNSB_IJlllEEESE_SW_EEESL_S1Z_NS1N_6fusion15FusionCallbacksIS1R_NS20_17LinearCombinationISL_fSL_fLNS_15FloatRoundStyleE2EEES1S_S1X_JEEENSA_5SM1004TMEM4LOAD26SM100_TMEM_LOAD_32dp32b16xENSA_20SM90_TMA_LOAD_IM2COLENS15_INS16_ILi1ELi4ELi3EEES19_NSU_INSB_IJS1A_S1U_EEENSB_IJS1U_SE_EEEEEEENSA_39AutoVectorizingCopyWithAssumedAlignmentILi128EEENSA_21SM90_TMA_STORE_IM2COLES2F_S2H_S2H_EEEvvEEEEvNT_6ParamsE --------------------------
	.section	.nv.shared._ZN7cutlass13device_kernelINS_4conv6kernel13ConvUniversalINS1_16ConvProblemShapeILNS1_8OperatorE1ELi2EEENS1_10collective14CollectiveConvINS1_47MainloopSm100TmaUmmaWarpSpecializedImplicitGemmILS5_1ELi13ELi2ELi1ELi2EN4cute5tupleIJNSA_1CILi2EEENSC_ILi1EEESE_EEEEENSB_IJNSC_ILi128EEESH_NSB_IJNSC_ILi64EEEEEEEEENS_10bfloat16_tESL_NSA_8TiledMMAINSA_8MMA_AtomIJNSA_26SM100_MMA_F16BF16_2x1SM_SSISL_SL_fLi128ELi128ELNSA_4UMMA5MajorE0ELSQ_1ELNSP_7ScaleInE0ELSR_0EEEEEENSA_6LayoutINSB_IJSE_SE_SE_EEENSB_IJNSC_ILi0EEESW_SW_EEEEENSB_IJNSA_10UnderscoreESZ_SZ_EEEEENS7_6detail27Sm100ImplicitGemmTileTraitsINSA_25SM100_TMA_2SM_LOAD_IM2COLENSA_14ComposedLayoutINSA_7SwizzleILi3ELi4ELi3EEENSA_18smem_ptr_flag_bitsILi16EEENSU_INSB_IJNSC_ILi8EEESI_EEENSB_IJSI_SE_EEEEEEEvEENS13_INSA_18SM100_TMA_2SM_LOADENS15_IS17_S19_NSU_INSB_IJSI_S1A_EEENSB_IJSE_SI_EEEEEEEvEEEENS_8epilogue10collective18CollectiveEpilogueINS1N_23Sm100TmaWarpSpecializedILi4ELi2ELi16ELb1ELb0EEEJNSB_IJSI_SH_SJ_EEENSB_IJNSU_ISI_SE_EENSU_INSB_IJNSC_ILi16EEESD_EEES1I_EEEEESL_NSB_IJNSB_IJlllEEESE_SW_EEESL_S1Z_NS1N_6fusion15FusionCallbacksIS1R_NS20_17LinearCombinationISL_fSL_fLNS_15FloatRoundStyleE2EEES1S_S1X_JEEENSA_5SM1004TMEM4LOAD26SM100_TMEM_LOAD_32dp32b16xENSA_20SM90_TMA_LOAD_IM2COLENS15_INS16_ILi1ELi4ELi3EEES19_NSU_INSB_IJS1A_S1U_EEENSB_IJS1U_SE_EEEEEEENSA_39AutoVectorizingCopyWithAssumedAlignmentILi128EEENSA_21SM90_TMA_STORE_IM2COLES2F_S2H_S2H_EEEvvEEEEvNT_6ParamsE,"aw",@nobits
	.sectionflags	@""
	.align	16
	.zero		1024


//--------------------- .nv.shared.reserved.0     --------------------------
	.section	.nv.shared.reserved.0,"aw",@nobits
	.weak		__nv_reservedSMEM_offset_0_alias
	.size		__nv_reservedSMEM_offset_0_alias, 0, 64
	.other		__nv_reservedSMEM_offset_0_alias,@"STO_CUDA_RESERVED_SHARED STV_DEFAULT"
__nv_reservedSMEM_offset_0_alias:
	.zero		0
.nv.shared.reserved.0:
	.zero		64
	.weak		__nv_reservedSMEM_tcgen05_partition
	.type		__nv_reservedSMEM_tcgen05_partition,@object
	.size		__nv_reservedSMEM_tcgen05_partition,(.L_0 - __nv_reservedSMEM_tcgen05_partition)
__nv_reservedSMEM_tcgen05_partition:
	.zero		32
.L_0:


//--------------------- .nv.global                --------------------------
	.section	.nv.global,"aw",@nobits
.nv.global:
	.type		_ZN39_INTERNAL_fe36225e_4_k_cu_598f3081_33184cute1_E,@object
	.size		_ZN39_INTERNAL_fe36225e_4_k_cu_598f3081_33184cute1_E,(_ZN39_INTERNAL_fe36225e_4_k_cu_598f3081_33184cuda3std3__45__cpo6cbeginE - _ZN39_INTERNAL_fe36225e_4_k_cu_598f3081_33184cute1_E)
_ZN39_INTERNAL_fe36225e_4_k_cu_598f3081_33184cute1_E:
	.zero		1
	.type		_ZN39_INTERNAL_fe36225e_4_k_cu_598f3081_33184cuda3std3__45__cpo6cbeginE,@object
	.size		_ZN39_INTERNAL_fe36225e_4_k_cu_598f3081_33184cuda3std3__45__cpo6cbeginE,(_ZN39_INTERNAL_fe36225e_4_k_cu_598f3081_33184cuda3std3__48in_placeE - _ZN39_INTERNAL_fe36225e_4_k_cu_598f3081_33184cuda3std3__45__cpo6cbeginE)
_ZN39_INTERNAL_fe36225e_4_k_cu_598f3081_33184cuda3std3__45__cpo6cbeginE:
	.zero		1
	.type		_ZN39_INTERNAL_fe36225e_4_k_cu_598f3081_33184cuda3std3__48in_placeE,@object
	.size		_ZN39_INTERNAL_fe36225e_4_k_cu_598f3081_33184cuda3std3__48in_placeE,(_ZN39_INTERNAL_fe36225e_4_k_cu_598f3081_33184cuda3std6ranges3__45__cpo9iter_moveE - _ZN39_INTERNAL_fe36225e_4_k_cu_598f3081_33184cuda3std3__48in_placeE)
_ZN39_INTERNAL_fe36225e_4_k_cu_598f3081_33184cuda3std3__48in_placeE:
	.zero		1
	.type		_ZN39_INTERNAL_fe36225e_4_k_cu_598f3081_33184cuda3std6ranges3__45__cpo9iter_moveE,@object
	.size		_ZN39_INTERNAL_fe36225e_4_k_cu_598f3081_33184cuda3std6ranges3__45__cpo9iter_moveE,(_ZN39_INTERNAL_fe36225e_4_k_cu_598f3081_33184cuda3std3__45__cpo5beginE - _ZN39_INTERNAL_fe36225e_4_k_cu_598f3081_33184cuda3std6ranges3__45__cpo9iter_moveE)
_ZN39_INTERNAL_fe36225e_4_k_cu_598f3081_33184cuda3std6ranges3__45__cpo9iter_moveE:
	.zero		1
	.type		_ZN39_INTERNAL_fe36225e_4_k_cu_598f3081_33184cuda3std3__45__cpo5beginE,@object
	.size		_ZN39_INTERNAL_fe36225e_4_k_cu_598f3081_33184cuda3std3__45__cpo5beginE,(_ZN39_INTERNAL_fe36225e_4_k_cu_598f3081_33184cuda3std3__441_GLOBAL__N__fe36225e_4_k_cu_598f3081_33186ignoreE - _ZN39_INTERNAL_fe36225e_4_k_cu_598f3081_33184cuda3std3__45__cpo5beginE)
_ZN39_INTERNAL_fe36225e_4_k_cu_598f3081_33184cuda3std3__45__cpo5beginE:
	.zero		1
	.type		_ZN39_INTERNAL_fe36225e_4_k_cu_598f3081_33184cuda3std3__441_GLOBAL__N__fe36225e_4_k_cu_598f3081_33186ignoreE,@object
	.size		_ZN39_INTERNAL_fe36225e_4_k_cu_598f3081_33184cuda3std3__441_GLOBAL__N__fe36225e_4_k_cu_598f3081_33186ignoreE,(_ZN39_INTERNAL_fe36225e_4_k_cu_598f3081_33184cute7productE - _ZN39_INTERNAL_fe36225e_4_k_cu_598f3081_33184cuda3std3__441_GLOBAL__N__fe36225e_4_k_cu_598f3081_33186ignoreE)
_ZN39_INTERNAL_fe36225e_4_k_cu_598f3081_33184cuda3std3__441_GLOBAL__N__fe36225e_4_k_cu_598f3081_33186ignoreE:
	.zero		1
	.type		_ZN39_INTERNAL_fe36225e_4_k_cu_598f3081_33184cute7productE,@object
	.size		_ZN39_INTERNAL_fe36225e_4_k_cu_598f3081_33184cute7productE,(_ZN39_INTERNAL_fe36225e_4_k_cu_598f3081_33184cuda3std3__45__cpo3endE - _ZN39_INTERNAL_fe36225e_4_k_cu_598f3081_33184cute7productE)
_ZN39_INTERNAL_fe36225e_4_k_cu_598f3081_33184cute7productE:
	.zero		1
	.type		_ZN39_INTERNAL_fe36225e_4_k_cu_598f3081_33184cuda3std3__45__cpo3endE,@object
	.size		_ZN39_INTERNAL_fe36225e_4_k_cu_598f3081_33184cuda3std3__45__cpo3endE,(_ZN39_INTERNAL_fe36225e_4_k_cu_598f3081_33184cuda3std3__419piecewise_constructE - _ZN39_INTERNAL_fe36225e_4_k_cu_598f3081_33184cuda3std3__45__cpo3endE)
_ZN39_INTERNAL_fe36225e_4_k_cu_598f3081_33184cuda3std3__45__cpo3endE:
	.zero		1
	.type		_ZN39_INTERNAL_fe36225e_4_k_cu_598f3081_33184cuda3std3__419piecewise_constructE,@object
	.size		_ZN39_INTERNAL_fe36225e_4_k_cu_598f3081_33184cuda3std3__419piecewise_constructE,(_ZN39_INTERNAL_fe36225e_4_k_cu_598f3081_33184cuda3std3__45__cpo4cendE - _ZN39_INTERNAL_fe36225e_4_k_cu_598f3081_33184cuda3std3__419piecewise_constructE)
_ZN39_INTERNAL_fe36225e_4_k_cu_598f3081_33184cuda3std3__419piecewise_constructE:
	.zero		1
	.type		_ZN39_INTERNAL_fe36225e_4_k_cu_598f3081_33184cuda3std3__45__cpo4cendE,@object
	.size		_ZN39_INTERNAL_fe36225e_4_k_cu_598f3081_33184cuda3std3__45__cpo4cendE,(_ZN39_INTERNAL_fe36225e_4_k_cu_598f3081_33184cuda3std6ranges3__45__cpo4swapE - _ZN39_INTERNAL_fe36225e_4_k_cu_598f3081_33184cuda3std3__45__cpo4cendE)
_ZN39_INTERNAL_fe36225e_4_k_cu_598f3081_33184cuda3std3__45__cpo4cendE:
	.zero		1
	.type		_ZN39_INTERNAL_fe36225e_4_k_cu_598f3081_33184cuda3std6ranges3__45__cpo4swapE,@object
	.size		_ZN39_INTERNAL_fe36225e_4_k_cu_598f3081_33184cuda3std6ranges3__45__cpo4swapE,(.L_10 - _ZN39_INTERNAL_fe36225e_4_k_cu_598f3081_33184cuda3std6ranges3__45__cpo4swapE)
_ZN39_INTERNAL_fe36225e_4_k_cu_598f3081_33184cuda3std6ranges3__45__cpo4swapE:
	.zero		1
.L_10:


//--------------------- .nv.constant0._ZN7cutlass13device_kernelINS_4conv6kernel13ConvUniversalINS1_16ConvProblemShapeILNS1_8OperatorE1ELi2EEENS1_10collective14CollectiveConvINS1_47MainloopSm100TmaUmmaWarpSpecializedImplicitGemmILS5_1ELi13ELi2ELi1ELi2EN4cute5tupleIJNSA_1CILi2EEENSC_ILi1EEESE_EEEEENSB_IJNSC_ILi128EEESH_NSB_IJNSC_ILi64EEEEEEEEENS_10bfloat16_tESL_NSA_8TiledMMAINSA_8MMA_AtomIJNSA_26SM100_MMA_F16BF16_2x1SM_SSISL_SL_fLi128ELi128ELNSA_4UMMA5MajorE0ELSQ_1ELNSP_7ScaleInE0ELSR_0EEEEEENSA_6LayoutINSB_IJSE_SE_SE_EEENSB_IJNSC_ILi0EEESW_SW_EEEEENSB_IJNSA_10UnderscoreESZ_SZ_EEEEENS7_6detail27Sm100ImplicitGemmTileTraitsINSA_25SM100_TMA_2SM_LOAD_IM2COLENSA_14ComposedLayoutINSA_7SwizzleILi3ELi4ELi3EEENSA_18smem_ptr_flag_bitsILi16EEENSU_INSB_IJNSC_ILi8EEESI_EEENSB_IJSI_SE_EEEEEEEvEENS13_INSA_18SM100_TMA_2SM_LOADENS15_IS17_S19_NSU_INSB_IJSI_S1A_EEENSB_IJSE_SI_EEEEEEEvEEEENS_8epilogue10collective18CollectiveEpilogueINS1N_23Sm100TmaWarpSpecializedILi4ELi2ELi16ELb1ELb0EEEJNSB_IJSI_SH_SJ_EEENSB_IJNSU_ISI_SE_EENSU_INSB_IJNSC_ILi16EEESD_EEES1I_EEEEESL_NSB_IJNSB_IJlllEEESE_SW_EEESL_S1Z_NS1N_6fusion15FusionCallbacksIS1R_NS20_17LinearCombinationISL_fSL_fLNS_15FloatRoundStyleE2EEES1S_S1X_JEEENSA_5SM1004TMEM4LOAD26SM100_TMEM_LOAD_32dp32b16xENSA_20SM90_TMA_LOAD_IM2COLENS15_INS16_ILi1ELi4ELi3EEES19_NSU_INSB_IJS1A_S1U_EEENSB_IJS1U_SE_EEEEEEENSA_39AutoVectorizingCopyWithAssumedAlignmentILi128EEENSA_21SM90_TMA_STORE_IM2COLES2F_S2H_S2H_EEEvvEEEEvNT_6ParamsE --------------------------
	.section	.nv.constant0._ZN7cutlass13device_kernelINS_4conv6kernel13ConvUniversalINS1_16ConvProblemShapeILNS1_8OperatorE1ELi2EEENS1_10collective14CollectiveConvINS1_47MainloopSm100TmaUmmaWarpSpecializedImplicitGemmILS5_1ELi13ELi2ELi1ELi2EN4cute5tupleIJNSA_1CILi2EEENSC_ILi1EEESE_EEEEENSB_IJNSC_ILi128EEESH_NSB_IJNSC_ILi64EEEEEEEEENS_10bfloat16_tESL_NSA_8TiledMMAINSA_8MMA_AtomIJNSA_26SM100_MMA_F16BF16_2x1SM_SSISL_SL_fLi128ELi128ELNSA_4UMMA5MajorE0ELSQ_1ELNSP_7ScaleInE0ELSR_0EEEEEENSA_6LayoutINSB_IJSE_SE_SE_EEENSB_IJNSC_ILi0EEESW_SW_EEEEENSB_IJNSA_10UnderscoreESZ_SZ_EEEEENS7_6detail27Sm100ImplicitGemmTileTraitsINSA_25SM100_TMA_2SM_LOAD_IM2COLENSA_14ComposedLayoutINSA_7SwizzleILi3ELi4ELi3EEENSA_18smem_ptr_flag_bitsILi16EEENSU_INSB_IJNSC_ILi8EEESI_EEENSB_IJSI_SE_EEEEEEEvEENS13_INSA_18SM100_TMA_2SM_LOADENS15_IS17_S19_NSU_INSB_IJSI_S1A_EEENSB_IJSE_SI_EEEEEEEvEEEENS_8epilogue10collective18CollectiveEpilogueINS1N_23Sm100TmaWarpSpecializedILi4ELi2ELi16ELb1ELb0EEEJNSB_IJSI_SH_SJ_EEENSB_IJNSU_ISI_SE_EENSU_INSB_IJNSC_ILi16EEESD_EEES1I_EEEEESL_NSB_IJNSB_IJlllEEESE_SW_EEESL_S1Z_NS1N_6fusion15FusionCallbacksIS1R_NS20_17LinearCombinationISL_fSL_fLNS_15FloatRoundStyleE2EEES1S_S1X_JEEENSA_5SM1004TMEM4LOAD26SM100_TMEM_LOAD_32dp32b16xENSA_20SM90_TMA_LOAD_IM2COLENS15_INS16_ILi1ELi4ELi3EEES19_NSU_INSB_IJS1A_S1U_EEENSB_IJS1U_SE_EEEEEEENSA_39AutoVectorizingCopyWithAssumedAlignmentILi128EEENSA_21SM90_TMA_STORE_IM2COLES2F_S2H_S2H_EEEvvEEEEvNT_6ParamsE,"a",@progbits
	.sectionflags	@""
	.align	4
.nv.constant0._ZN7cutlass13device_kernelINS_4conv6kernel13ConvUniversalINS1_16ConvProblemShapeILNS1_8OperatorE1ELi2EEENS1_10collective14CollectiveConvINS1_47MainloopSm100TmaUmmaWarpSpecializedImplicitGemmILS5_1ELi13ELi2ELi1ELi2EN4cute5tupleIJNSA_1CILi2EEENSC_ILi1EEESE_EEEEENSB_IJNSC_ILi128EEESH_NSB_IJNSC_ILi64EEEEEEEEENS_10bfloat16_tESL_NSA_8TiledMMAINSA_8MMA_AtomIJNSA_26SM100_MMA_F16BF16_2x1SM_SSISL_SL_fLi128ELi128ELNSA_4UMMA5MajorE0ELSQ_1ELNSP_7ScaleInE0ELSR_0EEEEEENSA_6LayoutINSB_IJSE_SE_SE_EEENSB_IJNSC_ILi0EEESW_SW_EEEEENSB_IJNSA_10UnderscoreESZ_SZ_EEEEENS7_6detail27Sm100ImplicitGemmTileTraitsINSA_25SM100_TMA_2SM_LOAD_IM2COLENSA_14ComposedLayoutINSA_7SwizzleILi3ELi4ELi3EEENSA_18smem_ptr_flag_bitsILi16EEENSU_INSB_IJNSC_ILi8EEESI_EEENSB_IJSI_SE_EEEEEEEvEENS13_INSA_18SM100_TMA_2SM_LOADENS15_IS17_S19_NSU_INSB_IJSI_S1A_EEENSB_IJSE_SI_EEEEEEEvEEEENS_8epilogue10collective18CollectiveEpilogueINS1N_23Sm100TmaWarpSpecializedILi4ELi2ELi16ELb1ELb0EEEJNSB_IJSI_SH_SJ_EEENSB_IJNSU_ISI_SE_EENSU_INSB_IJNSC_ILi16EEESD_EEES1I_EEEEESL_NSB_IJNSB_IJlllEEESE_SW_EEESL_S1Z_NS1N_6fusion15FusionCallbacksIS1R_NS20_17LinearCombinationISL_fSL_fLNS_15FloatRoundStyleE2EEES1S_S1X_JEEENSA_5SM1004TMEM4LOAD26SM100_TMEM_LOAD_32dp32b16xENSA_20SM90_TMA_LOAD_IM2COLENS15_INS16_ILi1ELi4ELi3EEES19_NSU_INSB_IJS1A_S1U_EEENSB_IJS1U_SE_EEEEEEENSA_39AutoVectorizingCopyWithAssumedAlignmentILi128EEENSA_21SM90_TMA_STORE_IM2COLES2F_S2H_S2H_EEEvvEEEEvNT_6ParamsE:
	.zero		2944


//--------------------- SYMBOLS --------------------------

	.type		.nv.reservedSmem.offset0,@object
	.size		.nv.reservedSmem.offset0,0x4
	.type		.nv.reservedSmem.cap,@object
	.size		.nv.reservedSmem.cap,0x4
	.type		__assertfail,@function
